//
// Generated by NVIDIA NVVM Compiler
//
// Compiler Build ID: CL-36424714
// Cuda compilation tools, release 13.0, V13.0.88
// Based on NVVM 20.0.0
//

.version 9.0
.target sm_100
.address_size 64

	// .globl	_Z10rhs_kernelidPKdPd

.visible .entry _Z10rhs_kernelidPKdPd(
	.param .u32 _Z10rhs_kernelidPKdPd_param_0,
	.param .f64 _Z10rhs_kernelidPKdPd_param_1,
	.param .u64 .ptr .align 1 _Z10rhs_kernelidPKdPd_param_2,
	.param .u64 .ptr .align 1 _Z10rhs_kernelidPKdPd_param_3
)
{
	.reg .pred 	%p<2>;
	.reg .b32 	%r<6>;
	.reg .b64 	%rd<8>;
	.reg .b64 	%fd<3>;

	ld.param.u32 	%r2, [_Z10rhs_kernelidPKdPd_param_0];
	ld.param.u64 	%rd1, [_Z10rhs_kernelidPKdPd_param_2];
	ld.param.u64 	%rd2, [_Z10rhs_kernelidPKdPd_param_3];
	mov.u32 	%r3, %ctaid.x;
	mov.u32 	%r4, %ntid.x;
	mov.u32 	%r5, %tid.x;
	mad.lo.s32 	%r1, %r3, %r4, %r5;
	setp.ge.s32 	%p1, %r1, %r2;
	@%p1 bra 	$L__BB0_2;
	cvta.to.global.u64 	%rd3, %rd1;
	cvta.to.global.u64 	%rd4, %rd2;
	mul.wide.s32 	%rd5, %r1, 8;
	add.s64 	%rd6, %rd3, %rd5;
	ld.global.f64 	%fd1, [%rd6];
	neg.f64 	%fd2, %fd1;
	add.s64 	%rd7, %rd4, %rd5;
	st.global.f64 	[%rd7], %fd2;
$L__BB0_2:
	ret;

}
	// .globl	_Z12scale_kernelidPd
.visible .entry _Z12scale_kernelidPd(
	.param .u32 _Z12scale_kernelidPd_param_0,
	.param .f64 _Z12scale_kernelidPd_param_1,
	.param .u64 .ptr .align 1 _Z12scale_kernelidPd_param_2
)
{
	.reg .pred 	%p<2>;
	.reg .b32 	%r<6>;
	.reg .b64 	%rd<5>;
	.reg .b64 	%fd<4>;

	ld.param.u32 	%r2, [_Z12scale_kernelidPd_param_0];
	ld.param.f64 	%fd1, [_Z12scale_kernelidPd_param_1];
	ld.param.u64 	%rd1, [_Z12scale_kernelidPd_param_2];
	mov.u32 	%r3, %ctaid.x;
	mov.u32 	%r4, %ntid.x;
	mov.u32 	%r5, %tid.x;
	mad.lo.s32 	%r1, %r3, %r4, %r5;
	setp.ge.s32 	%p1, %r1, %r2;
	@%p1 bra 	$L__BB1_2;
	cvta.to.global.u64 	%rd2, %rd1;
	mul.wide.s32 	%rd3, %r1, 8;
	add.s64 	%rd4, %rd2, %rd3;
	ld.global.f64 	%fd2, [%rd4];
	mul.f64 	%fd3, %fd1, %fd2;
	st.global.f64 	[%rd4], %fd3;
$L__BB1_2:
	ret;

}
	// .globl	_Z11copy_kerneliPKdPd
.visible .entry _Z11copy_kerneliPKdPd(
	.param .u32 _Z11copy_kerneliPKdPd_param_0,
	.param .u64 .ptr .align 1 _Z11copy_kerneliPKdPd_param_1,
	.param .u64 .ptr .align 1 _Z11copy_kerneliPKdPd_param_2
)
{
	.reg .pred 	%p<2>;
	.reg .b32 	%r<6>;
	.reg .b64 	%rd<8>;
	.reg .b64 	%fd<2>;

	ld.param.u32 	%r2, [_Z11copy_kerneliPKdPd_param_0];
	ld.param.u64 	%rd1, [_Z11copy_kerneliPKdPd_param_1];
	ld.param.u64 	%rd2, [_Z11copy_kerneliPKdPd_param_2];
	mov.u32 	%r3, %ctaid.x;
	mov.u32 	%r4, %ntid.x;
	mov.u32 	%r5, %tid.x;
	mad.lo.s32 	%r1, %r3, %r4, %r5;
	setp.ge.s32 	%p1, %r1, %r2;
	@%p1 bra 	$L__BB2_2;
	cvta.to.global.u64 	%rd3, %rd1;
	cvta.to.global.u64 	%rd4, %rd2;
	mul.wide.s32 	%rd5, %r1, 8;
	add.s64 	%rd6, %rd3, %rd5;
	ld.global.f64 	%fd1, [%rd6];
	add.s64 	%rd7, %rd4, %rd5;
	st.global.f64 	[%rd7], %fd1;
$L__BB2_2:
	ret;

}
	// .globl	_Z15lincomb6_kerneliPKddS0_dS0_dS0_dS0_dS0_dS0_Pd
.visible .entry _Z15lincomb6_kerneliPKddS0_dS0_dS0_dS0_dS0_dS0_Pd(
	.param .u32 _Z15lincomb6_kerneliPKddS0_dS0_dS0_dS0_dS0_dS0_Pd_param_0,
	.param .u64 .ptr .align 1 _Z15lincomb6_kerneliPKddS0_dS0_dS0_dS0_dS0_dS0_Pd_param_1,
	.param .f64 _Z15lincomb6_kerneliPKddS0_dS0_dS0_dS0_dS0_dS0_Pd_param_2,
	.param .u64 .ptr .align 1 _Z15lincomb6_kerneliPKddS0_dS0_dS0_dS0_dS0_dS0_Pd_param_3,
	.param .f64 _Z15lincomb6_kerneliPKddS0_dS0_dS0_dS0_dS0_dS0_Pd_param_4,
	.param .u64 .ptr .align 1 _Z15lincomb6_kerneliPKddS0_dS0_dS0_dS0_dS0_dS0_Pd_param_5,
	.param .f64 _Z15lincomb6_kerneliPKddS0_dS0_dS0_dS0_dS0_dS0_Pd_param_6,
	.param .u64 .ptr .align 1 _Z15lincomb6_kerneliPKddS0_dS0_dS0_dS0_dS0_dS0_Pd_param_7,
	.param .f64 _Z15lincomb6_kerneliPKddS0_dS0_dS0_dS0_dS0_dS0_Pd_param_8,
	.param .u64 .ptr .align 1 _Z15lincomb6_kerneliPKddS0_dS0_dS0_dS0_dS0_dS0_Pd_param_9,
	.param .f64 _Z15lincomb6_kerneliPKddS0_dS0_dS0_dS0_dS0_dS0_Pd_param_10,
	.param .u64 .ptr .align 1 _Z15lincomb6_kerneliPKddS0_dS0_dS0_dS0_dS0_dS0_Pd_param_11,
	.param .f64 _Z15lincomb6_kerneliPKddS0_dS0_dS0_dS0_dS0_dS0_Pd_param_12,
	.param .u64 .ptr .align 1 _Z15lincomb6_kerneliPKddS0_dS0_dS0_dS0_dS0_dS0_Pd_param_13,
	.param .u64 .ptr .align 1 _Z15lincomb6_kerneliPKddS0_dS0_dS0_dS0_dS0_dS0_Pd_param_14
)
{
	.reg .pred 	%p<8>;
	.reg .b32 	%r<6>;
	.reg .b64 	%rd<33>;
	.reg .b64 	%fd<34>;

	ld.param.u32 	%r2, [_Z15lincomb6_kerneliPKddS0_dS0_dS0_dS0_dS0_dS0_Pd_param_0];
	ld.param.u64 	%rd1, [_Z15lincomb6_kerneliPKddS0_dS0_dS0_dS0_dS0_dS0_Pd_param_1];
	ld.param.u64 	%rd2, [_Z15lincomb6_kerneliPKddS0_dS0_dS0_dS0_dS0_dS0_Pd_param_3];
	ld.param.f64 	%fd15, [_Z15lincomb6_kerneliPKddS0_dS0_dS0_dS0_dS0_dS0_Pd_param_4];
	ld.param.u64 	%rd3, [_Z15lincomb6_kerneliPKddS0_dS0_dS0_dS0_dS0_dS0_Pd_param_5];
	ld.param.u64 	%rd4, [_Z15lincomb6_kerneliPKddS0_dS0_dS0_dS0_dS0_dS0_Pd_param_7];
	ld.param.f64 	%fd17, [_Z15lincomb6_kerneliPKddS0_dS0_dS0_dS0_dS0_dS0_Pd_param_8];
	ld.param.u64 	%rd5, [_Z15lincomb6_kerneliPKddS0_dS0_dS0_dS0_dS0_dS0_Pd_param_9];
	ld.param.f64 	%fd18, [_Z15lincomb6_kerneliPKddS0_dS0_dS0_dS0_dS0_dS0_Pd_param_10];
	ld.param.u64 	%rd6, [_Z15lincomb6_kerneliPKddS0_dS0_dS0_dS0_dS0_dS0_Pd_param_11];
	ld.param.f64 	%fd19, [_Z15lincomb6_kerneliPKddS0_dS0_dS0_dS0_dS0_dS0_Pd_param_12];
	ld.param.u64 	%rd7, [_Z15lincomb6_kerneliPKddS0_dS0_dS0_dS0_dS0_dS0_Pd_param_13];
	ld.param.u64 	%rd8, [_Z15lincomb6_kerneliPKddS0_dS0_dS0_dS0_dS0_dS0_Pd_param_14];
	mov.u32 	%r3, %ctaid.x;
	mov.u32 	%r4, %ntid.x;
	mov.u32 	%r5, %tid.x;
	mad.lo.s32 	%r1, %r3, %r4, %r5;
	setp.ge.s32 	%p1, %r1, %r2;
	@%p1 bra 	$L__BB3_14;
	cvta.to.global.u64 	%rd9, %rd1;
	mul.wide.s32 	%rd10, %r1, 8;
	add.s64 	%rd11, %rd9, %rd10;
	ld.global.f64 	%fd29, [%rd11];
	setp.eq.s64 	%p2, %rd2, 0;
	@%p2 bra 	$L__BB3_3;
	ld.param.f64 	%fd26, [_Z15lincomb6_kerneliPKddS0_dS0_dS0_dS0_dS0_dS0_Pd_param_2];
	cvta.to.global.u64 	%rd12, %rd2;
	mul.wide.s32 	%rd13, %r1, 8;
	add.s64 	%rd14, %rd12, %rd13;
	ld.global.f64 	%fd20, [%rd14];
	fma.rn.f64 	%fd29, %fd26, %fd20, %fd29;
$L__BB3_3:
	setp.eq.s64 	%p3, %rd3, 0;
	@%p3 bra 	$L__BB3_5;
	cvta.to.global.u64 	%rd15, %rd3;
	mul.wide.s32 	%rd16, %r1, 8;
	add.s64 	%rd17, %rd15, %rd16;
	ld.global.f64 	%fd21, [%rd17];
	fma.rn.f64 	%fd29, %fd15, %fd21, %fd29;
$L__BB3_5:
	setp.eq.s64 	%p4, %rd4, 0;
	@%p4 bra 	$L__BB3_7;
	ld.param.f64 	%fd27, [_Z15lincomb6_kerneliPKddS0_dS0_dS0_dS0_dS0_dS0_Pd_param_6];
	cvta.to.global.u64 	%rd18, %rd4;
	mul.wide.s32 	%rd19, %r1, 8;
	add.s64 	%rd20, %rd18, %rd19;
	ld.global.f64 	%fd22, [%rd20];
	fma.rn.f64 	%fd29, %fd27, %fd22, %fd29;
$L__BB3_7:
	setp.eq.s64 	%p5, %rd5, 0;
	@%p5 bra 	$L__BB3_9;
	cvta.to.global.u64 	%rd21, %rd5;
	mul.wide.s32 	%rd22, %r1, 8;
	add.s64 	%rd23, %rd21, %rd22;
	ld.global.f64 	%fd23, [%rd23];
	fma.rn.f64 	%fd29, %fd17, %fd23, %fd29;
$L__BB3_9:
	setp.eq.s64 	%p6, %rd6, 0;
	@%p6 bra 	$L__BB3_11;
	cvta.to.global.u64 	%rd24, %rd6;
	mul.wide.s32 	%rd25, %r1, 8;
	add.s64 	%rd26, %rd24, %rd25;
	ld.global.f64 	%fd24, [%rd26];
	fma.rn.f64 	%fd29, %fd18, %fd24, %fd29;
$L__BB3_11:
	setp.eq.s64 	%p7, %rd7, 0;
	@%p7 bra 	$L__BB3_13;
	cvta.to.global.u64 	%rd27, %rd7;
	mul.wide.s32 	%rd28, %r1, 8;
	add.s64 	%rd29, %rd27, %rd28;
	ld.global.f64 	%fd25, [%rd29];
	fma.rn.f64 	%fd29, %fd19, %fd25, %fd29;
$L__BB3_13:
	cvta.to.global.u64 	%rd30, %rd8;
	mul.wide.s32 	%rd31, %r1, 8;
	add.s64 	%rd32, %rd30, %rd31;
	st.global.f64 	[%rd32], %fd29;
$L__BB3_14:
	ret;

}
	// .globl	_Z12error_kerneliPKdS0_S0_ddPd
.visible .entry _Z12error_kerneliPKdS0_S0_ddPd(
	.param .u32 _Z12error_kerneliPKdS0_S0_ddPd_param_0,
	.param .u64 .ptr .align 1 _Z12error_kerneliPKdS0_S0_ddPd_param_1,
	.param .u64 .ptr .align 1 _Z12error_kerneliPKdS0_S0_ddPd_param_2,
	.param .u64 .ptr .align 1 _Z12error_kerneliPKdS0_S0_ddPd_param_3,
	.param .f64 _Z12error_kerneliPKdS0_S0_ddPd_param_4,
	.param .f64 _Z12error_kerneliPKdS0_S0_ddPd_param_5,
	.param .u64 .ptr .align 1 _Z12error_kerneliPKdS0_S0_ddPd_param_6
)
{
	.reg .pred 	%p<2>;
	.reg .b32 	%r<6>;
	.reg .b64 	%rd<14>;
	.reg .b64 	%fd<13>;

	ld.param.u32 	%r2, [_Z12error_kerneliPKdS0_S0_ddPd_param_0];
	ld.param.u64 	%rd1, [_Z12error_kerneliPKdS0_S0_ddPd_param_1];
	ld.param.u64 	%rd2, [_Z12error_kerneliPKdS0_S0_ddPd_param_2];
	ld.param.u64 	%rd3, [_Z12error_kerneliPKdS0_S0_ddPd_param_3];
	ld.param.f64 	%fd1, [_Z12error_kerneliPKdS0_S0_ddPd_param_4];
	ld.param.f64 	%fd2, [_Z12error_kerneliPKdS0_S0_ddPd_param_5];
	ld.param.u64 	%rd4, [_Z12error_kerneliPKdS0_S0_ddPd_param_6];
	mov.u32 	%r3, %ctaid.x;
	mov.u32 	%r4, %ntid.x;
	mov.u32 	%r5, %tid.x;
	mad.lo.s32 	%r1, %r3, %r4, %r5;
	setp.ge.s32 	%p1, %r1, %r2;
	@%p1 bra 	$L__BB4_2;
	cvta.to.global.u64 	%rd5, %rd1;
	cvta.to.global.u64 	%rd6, %rd2;
	cvta.to.global.u64 	%rd7, %rd3;
	cvta.to.global.u64 	%rd8, %rd4;
	mul.wide.s32 	%rd9, %r1, 8;
	add.s64 	%rd10, %rd5, %rd9;
	ld.global.f64 	%fd3, [%rd10];
	add.s64 	%rd11, %rd6, %rd9;
	ld.global.f64 	%fd4, [%rd11];
	add.s64 	%rd12, %rd7, %rd9;
	ld.global.f64 	%fd5, [%rd12];
	abs.f64 	%fd6, %fd3;
	abs.f64 	%fd7, %fd5;
	max.f64 	%fd8, %fd6, %fd7;
	fma.rn.f64 	%fd9, %fd2, %fd8, %fd1;
	sub.f64 	%fd10, %fd5, %fd4;
	div.rn.f64 	%fd11, %fd10, %fd9;
	mul.f64 	%fd12, %fd11, %fd11;
	add.s64 	%rd13, %rd8, %rd9;
	st.global.f64 	[%rd13], %fd12;
$L__BB4_2:
	ret;

}


// ===== COMPILED SASS (sm_100) =====

	.target	sm_100

	.elftype	@"ET_EXEC"


//--------------------- .note.nv.tkinfo           --------------------------
	.section	.note.nv.tkinfo,"",@"SHT_NOTE"
	.sectionflags	@"SHF_NOTE_NV_TKINFO"
	.tkinfo
        /*0018*/ 	.word	0x00000002
        /*0030*/ 	.string	""
        /*0030*/ 	.string	"ptxas"
        /*0030*/ 	.string	"Cuda compilation tools, release 13.0, V13.0.88"
        /*0030*/ 	.string	"Build cuda_13.0.r13.0/compiler.36424714_0"
        /*0030*/ 	.string	"-arch sm_100 -m 64 "



//--------------------- .note.nv.cuinfo           --------------------------
	.section	.note.nv.cuinfo,"",@"SHT_NOTE"
	.sectionflags	@"SHF_NOTE_NV_CUINFO"
        /*0018*/ 	.short	0x0002
        /*001a*/ 	.short	0x0064
        /*001c*/ 	.short	0x0082
	.zero		2


//--------------------- .nv.info                  --------------------------
	.section	.nv.info,"",@"SHT_CUDA_INFO"
	.align	4


	//----- nvinfo : EIATTR_REGCOUNT
	.align		4
        /*0000*/ 	.byte	0x04, 0x2f
        /*0002*/ 	.short	(.L_1 - .L_0)
	.align		4
.L_0:
        /*0004*/ 	.word	index@(_Z10rhs_kernelidPKdPd)
        /*0008*/ 	.word	0x0000000c


	//----- nvinfo : EIATTR_FRAME_SIZE
	.align		4
.L_1:
        /*000c*/ 	.byte	0x04, 0x11
        /*000e*/ 	.short	(.L_3 - .L_2)
	.align		4
.L_2:
        /*0010*/ 	.word	index@(_Z10rhs_kernelidPKdPd)
        /*0014*/ 	.word	0x00000000


	//----- nvinfo : EIATTR_REGCOUNT
	.align		4
.L_3:
        /*0018*/ 	.byte	0x04, 0x2f
        /*001a*/ 	.short	(.L_5 - .L_4)
	.align		4
.L_4:
        /*001c*/ 	.word	index@(_Z12scale_kernelidPd)
        /*0020*/ 	.word	0x00000008


	//----- nvinfo : EIATTR_FRAME_SIZE
	.align		4
.L_5:
        /*0024*/ 	.byte	0x04, 0x11
        /*0026*/ 	.short	(.L_7 - .L_6)
	.align		4
.L_6:
        /*0028*/ 	.word	index@(_Z12scale_kernelidPd)
        /*002c*/ 	.word	0x00000000


	//----- nvinfo : EIATTR_REGCOUNT
	.align		4
.L_7:
        /*0030*/ 	.byte	0x04, 0x2f
        /*0032*/ 	.short	(.L_9 - .L_8)
	.align		4
.L_8:
        /*0034*/ 	.word	index@(_Z11copy_kerneliPKdPd)
        /*0038*/ 	.word	0x0000000a


	//----- nvinfo : EIATTR_FRAME_SIZE
	.align		4
.L_9:
        /*003c*/ 	.byte	0x04, 0x11
        /*003e*/ 	.short	(.L_11 - .L_10)
	.align		4
.L_10:
        /*0040*/ 	.word	index@(_Z11copy_kerneliPKdPd)
        /*0044*/ 	.word	0x00000000


	//----- nvinfo : EIATTR_REGCOUNT
	.align		4
.L_11:
        /*0048*/ 	.byte	0x04, 0x2f
        /*004a*/ 	.short	(.L_13 - .L_12)
	.align		4
.L_12:
        /*004c*/ 	.word	index@(_Z15lincomb6_kerneliPKddS0_dS0_dS0_dS0_dS0_dS0_Pd)
        /*0050*/ 	.word	0x00000018


	//----- nvinfo : EIATTR_FRAME_SIZE
	.align		4
.L_13:
        /*0054*/ 	.byte	0x04, 0x11
        /*0056*/ 	.short	(.L_15 - .L_14)
	.align		4
.L_14:
        /*0058*/ 	.word	index@(_Z15lincomb6_kerneliPKddS0_dS0_dS0_dS0_dS0_dS0_Pd)
        /*005c*/ 	.word	0x00000000


	//----- nvinfo : EIATTR_REGCOUNT
	.align		4
.L_15:
        /*0060*/ 	.byte	0x04, 0x2f
        /*0062*/ 	.short	(.L_17 - .L_16)
	.align		4
.L_16:
        /*0064*/ 	.word	index@(_Z12error_kerneliPKdS0_S0_ddPd)
        /*0068*/ 	.word	0x00000019


	//----- nvinfo : EIATTR_FRAME_SIZE
	.align		4
.L_17:
        /*006c*/ 	.byte	0x04, 0x11
        /*006e*/ 	.short	(.L_19 - .L_18)
	.align		4
.L_18:
        /*0070*/ 	.word	index@($__internal_0_$__cuda_sm20_div_rn_f64_full)
        /*0074*/ 	.word	0x00000000


	//----- nvinfo : EIATTR_FRAME_SIZE
	.align		4
.L_19:
        /*0078*/ 	.byte	0x04, 0x11
        /*007a*/ 	.short	(.L_21 - .L_20)
	.align		4
.L_20:
        /*007c*/ 	.word	index@(_Z12error_kerneliPKdS0_S0_ddPd)
        /*0080*/ 	.word	0x00000000


	//----- nvinfo : EIATTR_MIN_STACK_SIZE
	.align		4
.L_21:
        /*0084*/ 	.byte	0x04, 0x12
        /*0086*/ 	.short	(.L_23 - .L_22)
	.align		4
.L_22:
        /*0088*/ 	.word	index@(_Z12error_kerneliPKdS0_S0_ddPd)
        /*008c*/ 	.word	0x00000000


	//----- nvinfo : EIATTR_MIN_STACK_SIZE
	.align		4
.L_23:
        /*0090*/ 	.byte	0x04, 0x12
        /*0092*/ 	.short	(.L_25 - .L_24)
	.align		4
.L_24:
        /*0094*/ 	.word	index@(_Z15lincomb6_kerneliPKddS0_dS0_dS0_dS0_dS0_dS0_Pd)
        /*0098*/ 	.word	0x00000000


	//----- nvinfo : EIATTR_MIN_STACK_SIZE
	.align		4
.L_25:
        /*009c*/ 	.byte	0x04, 0x12
        /*009e*/ 	.short	(.L_27 - .L_26)
	.align		4
.L_26:
        /*00a0*/ 	.word	index@(_Z11copy_kerneliPKdPd)
        /*00a4*/ 	.word	0x00000000


	//----- nvinfo : EIATTR_MIN_STACK_SIZE
	.align		4
.L_27:
        /*00a8*/ 	.byte	0x04, 0x12
        /*00aa*/ 	.short	(.L_29 - .L_28)
	.align		4
.L_28:
        /*00ac*/ 	.word	index@(_Z12scale_kernelidPd)
        /*00b0*/ 	.word	0x00000000


	//----- nvinfo : EIATTR_MIN_STACK_SIZE
	.align		4
.L_29:
        /*00b4*/ 	.byte	0x04, 0x12
        /*00b6*/ 	.short	(.L_31 - .L_30)
	.align		4
.L_30:
        /*00b8*/ 	.word	index@(_Z10rhs_kernelidPKdPd)
        /*00bc*/ 	.word	0x00000000
.L_31:


//--------------------- .nv.compat                --------------------------
	.section	.nv.compat,"",@"SHT_CUDA_COMPAT_INFO"
	.align	4
        /*0000*/ 	.byte	0x02, 0x09, 0x00, 0x00, 0x02, 0x02, 0x01, 0x00, 0x02, 0x05, 0x05, 0x00, 0x03, 0x07, 0x01, 0x01
        /*0010*/ 	.byte	0x02, 0x03, 0x00, 0x00, 0x02, 0x06, 0x01, 0x00, 0x04, 0x0b, 0x08, 0x00, 0x01, 0x00, 0x00, 0x00
        /*0020*/ 	.byte	0x00, 0x00, 0x00, 0x00


//--------------------- .nv.info._Z12error_kerneliPKdS0_S0_ddPd --------------------------
	.section	.nv.info._Z12error_kerneliPKdS0_S0_ddPd,"",@"SHT_CUDA_INFO"
	.sectionflags	@""
	.align	4


	//----- nvinfo : EIATTR_CUDA_API_VERSION
	.align		4
        /*0000*/ 	.byte	0x04, 0x37
        /*0002*/ 	.short	(.L_33 - .L_32)
.L_32:
        /*0004*/ 	.word	0x00000082


	//----- nvinfo : EIATTR_KPARAM_INFO
	.align		4
.L_33:
        /*0008*/ 	.byte	0x04, 0x17
        /*000a*/ 	.short	(.L_35 - .L_34)
.L_34:
        /*000c*/ 	.word	0x00000000
        /*0010*/ 	.short	0x0006
        /*0012*/ 	.short	0x0030
        /*0014*/ 	.byte	0x00, 0xf5, 0x21, 0x00


	//----- nvinfo : EIATTR_KPARAM_INFO
	.align		4
.L_35:
        /*0018*/ 	.byte	0x04, 0x17
        /*001a*/ 	.short	(.L_37 - .L_36)
.L_36:
        /*001c*/ 	.word	0x00000000
        /*0020*/ 	.short	0x0005
        /*0022*/ 	.short	0x0028
        /*0024*/ 	.byte	0x00, 0xf0, 0x21, 0x00


	//----- nvinfo : EIATTR_KPARAM_INFO
	.align		4
.L_37:
        /*0028*/ 	.byte	0x04, 0x17
        /*002a*/ 	.short	(.L_39 - .L_38)
.L_38:
        /*002c*/ 	.word	0x00000000
        /*0030*/ 	.short	0x0004
        /*0032*/ 	.short	0x0020
        /*0034*/ 	.byte	0x00, 0xf0, 0x21, 0x00


	//----- nvinfo : EIATTR_KPARAM_INFO
	.align		4
.L_39:
        /*0038*/ 	.byte	0x04, 0x17
        /*003a*/ 	.short	(.L_41 - .L_40)
.L_40:
        /*003c*/ 	.word	0x00000000
        /*0040*/ 	.short	0x0003
        /*0042*/ 	.short	0x0018
        /*0044*/ 	.byte	0x00, 0xf5, 0x21, 0x00


	//----- nvinfo : EIATTR_KPARAM_INFO
	.align		4
.L_41:
        /*0048*/ 	.byte	0x04, 0x17
        /*004a*/ 	.short	(.L_43 - .L_42)
.L_42:
        /*004c*/ 	.word	0x00000000
        /*0050*/ 	.short	0x0002
        /*0052*/ 	.short	0x0010
        /*0054*/ 	.byte	0x00, 0xf5, 0x21, 0x00


	//----- nvinfo : EIATTR_KPARAM_INFO
	.align		4
.L_43:
        /*0058*/ 	.byte	0x04, 0x17
        /*005a*/ 	.short	(.L_45 - .L_44)
.L_44:
        /*005c*/ 	.word	0x00000000
        /*0060*/ 	.short	0x0001
        /*0062*/ 	.short	0x0008
        /*0064*/ 	.byte	0x00, 0xf5, 0x21, 0x00


	//----- nvinfo : EIATTR_KPARAM_INFO
	.align		4
.L_45:
        /*0068*/ 	.byte	0x04, 0x17
        /*006a*/ 	.short	(.L_47 - .L_46)
.L_46:
        /*006c*/ 	.word	0x00000000
        /*0070*/ 	.short	0x0000
        /*0072*/ 	.short	0x0000
        /*0074*/ 	.byte	0x00, 0xf0, 0x11, 0x00


	//----- nvinfo : EIATTR_SPARSE_MMA_MASK
	.align		4
.L_47:
        /*0078*/ 	.byte	0x03, 0x50
        /*007a*/ 	.short	0x0000


	//----- nvinfo : EIATTR_MAXREG_COUNT
	.align		4
        /*007c*/ 	.byte	0x03, 0x1b
        /*007e*/ 	.short	0x00ff


	//----- nvinfo : EIATTR_MERCURY_ISA_VERSION
	.align		4
        /*0080*/ 	.byte	0x03, 0x5f
        /*0082*/ 	.short	0x0101


	//----- nvinfo : EIATTR_VRC_CTA_INIT_COUNT
	.align		4
        /*0084*/ 	.byte	0x02, 0x4a
	.zero		1
	.zero		1


	//----- nvinfo : EIATTR_EXIT_INSTR_OFFSETS
	.align		4
        /*0088*/ 	.byte	0x04, 0x1c
        /*008a*/ 	.short	(.L_49 - .L_48)


	//   ....[0]....
.L_48:
        /*008c*/ 	.word	0x00000070


	//   ....[1]....
        /*0090*/ 	.word	0x00000340


	//----- nvinfo : EIATTR_CRS_STACK_SIZE
	.align		4
.L_49:
        /*0094*/ 	.byte	0x04, 0x1e
        /*0096*/ 	.short	(.L_51 - .L_50)
.L_50:
        /*0098*/ 	.word	0x00000000


	//----- nvinfo : EIATTR_CBANK_PARAM_SIZE
	.align		4
.L_51:
        /*009c*/ 	.byte	0x03, 0x19
        /*009e*/ 	.short	0x0038


	//----- nvinfo : EIATTR_PARAM_CBANK
	.align		4
        /*00a0*/ 	.byte	0x04, 0x0a
        /*00a2*/ 	.short	(.L_53 - .L_52)
	.align		4
.L_52:
        /*00a4*/ 	.word	index@(.nv.constant0._Z12error_kerneliPKdS0_S0_ddPd)
        /*00a8*/ 	.short	0x0380
        /*00aa*/ 	.short	0x0038


	//----- nvinfo : EIATTR_SW_WAR
	.align		4
.L_53:
        /*00ac*/ 	.byte	0x04, 0x36
        /*00ae*/ 	.short	(.L_55 - .L_54)
.L_54:
        /*00b0*/ 	.word	0x00000008
.L_55:


//--------------------- .nv.info._Z15lincomb6_kerneliPKddS0_dS0_dS0_dS0_dS0_dS0_Pd --------------------------
	.section	.nv.info._Z15lincomb6_kerneliPKddS0_dS0_dS0_dS0_dS0_dS0_Pd,"",@"SHT_CUDA_INFO"
	.sectionflags	@""
	.align	4


	//----- nvinfo : EIATTR_CUDA_API_VERSION
	.align		4
        /*0000*/ 	.byte	0x04, 0x37
        /*0002*/ 	.short	(.L_57 - .L_56)
.L_56:
        /*0004*/ 	.word	0x00000082


	//----- nvinfo : EIATTR_KPARAM_INFO
	.align		4
.L_57:
        /*0008*/ 	.byte	0x04, 0x17
        /*000a*/ 	.short	(.L_59 - .L_58)
.L_58:
        /*000c*/ 	.word	0x00000000
        /*0010*/ 	.short	0x000e
        /*0012*/ 	.short	0x0070
        /*0014*/ 	.byte	0x00, 0xf5, 0x21, 0x00


	//----- nvinfo : EIATTR_KPARAM_INFO
	.align		4
.L_59:
        /*0018*/ 	.byte	0x04, 0x17
        /*001a*/ 	.short	(.L_61 - .L_60)
.L_60:
        /*001c*/ 	.word	0x00000000
        /*0020*/ 	.short	0x000d
        /*0022*/ 	.short	0x0068
        /*0024*/ 	.byte	0x00, 0xf5, 0x21, 0x00


	//----- nvinfo : EIATTR_KPARAM_INFO
	.align		4
.L_61:
        /*0028*/ 	.byte	0x04, 0x17
        /*002a*/ 	.short	(.L_63 - .L_62)
.L_62:
        /*002c*/ 	.word	0x00000000
        /*0030*/ 	.short	0x000c
        /*0032*/ 	.short	0x0060
        /*0034*/ 	.byte	0x00, 0xf0, 0x21, 0x00


	//----- nvinfo : EIATTR_KPARAM_INFO
	.align		4
.L_63:
        /*0038*/ 	.byte	0x04, 0x17
        /*003a*/ 	.short	(.L_65 - .L_64)
.L_64:
        /*003c*/ 	.word	0x00000000
        /*0040*/ 	.short	0x000b
        /*0042*/ 	.short	0x0058
        /*0044*/ 	.byte	0x00, 0xf5, 0x21, 0x00


	//----- nvinfo : EIATTR_KPARAM_INFO
	.align		4
.L_65:
        /*0048*/ 	.byte	0x04, 0x17
        /*004a*/ 	.short	(.L_67 - .L_66)
.L_66:
        /*004c*/ 	.word	0x00000000
        /*0050*/ 	.short	0x000a
        /*0052*/ 	.short	0x0050
        /*0054*/ 	.byte	0x00, 0xf0, 0x21, 0x00


	//----- nvinfo : EIATTR_KPARAM_INFO
	.align		4
.L_67:
        /*0058*/ 	.byte	0x04, 0x17
        /*005a*/ 	.short	(.L_69 - .L_68)
.L_68:
        /*005c*/ 	.word	0x00000000
        /*0060*/ 	.short	0x0009
        /*0062*/ 	.short	0x0048
        /*0064*/ 	.byte	0x00, 0xf5, 0x21, 0x00


	//----- nvinfo : EIATTR_KPARAM_INFO
	.align		4
.L_69:
        /*0068*/ 	.byte	0x04, 0x17
        /*006a*/ 	.short	(.L_71 - .L_70)
.L_70:
        /*006c*/ 	.word	0x00000000
        /*0070*/ 	.short	0x0008
        /*0072*/ 	.short	0x0040
        /*0074*/ 	.byte	0x00, 0xf0, 0x21, 0x00


	//----- nvinfo : EIATTR_KPARAM_INFO
	.align		4
.L_71:
        /*0078*/ 	.byte	0x04, 0x17
        /*007a*/ 	.short	(.L_73 - .L_72)
.L_72:
        /*007c*/ 	.word	0x00000000
        /*0080*/ 	.short	0x0007
        /*0082*/ 	.short	0x0038
        /*0084*/ 	.byte	0x00, 0xf5, 0x21, 0x00


	//----- nvinfo : EIATTR_KPARAM_INFO
	.align		4
.L_73:
        /*0088*/ 	.byte	0x04, 0x17
        /*008a*/ 	.short	(.L_75 - .L_74)
.L_74:
        /*008c*/ 	.word	0x00000000
        /*0090*/ 	.short	0x0006
        /*0092*/ 	.short	0x0030
        /*0094*/ 	.byte	0x00, 0xf0, 0x21, 0x00


	//----- nvinfo : EIATTR_KPARAM_INFO
	.align		4
.L_75:
        /*0098*/ 	.byte	0x04, 0x17
        /*009a*/ 	.short	(.L_77 - .L_76)
.L_76:
        /*009c*/ 	.word	0x00000000
        /*00a0*/ 	.short	0x0005
        /*00a2*/ 	.short	0x0028
        /*00a4*/ 	.byte	0x00, 0xf5, 0x21, 0x00


	//----- nvinfo : EIATTR_KPARAM_INFO
	.align		4
.L_77:
        /*00a8*/ 	.byte	0x04, 0x17
        /*00aa*/ 	.short	(.L_79 - .L_78)
.L_78:
        /*00ac*/ 	.word	0x00000000
        /*00b0*/ 	.short	0x0004
        /*00b2*/ 	.short	0x0020
        /*00b4*/ 	.byte	0x00, 0xf0, 0x21, 0x00


	//----- nvinfo : EIATTR_KPARAM_INFO
	.align		4
.L_79:
        /*00b8*/ 	.byte	0x04, 0x17
        /*00ba*/ 	.short	(.L_81 - .L_80)
.L_80:
        /*00bc*/ 	.word	0x00000000
        /*00c0*/ 	.short	0x0003
        /*00c2*/ 	.short	0x0018
        /*00c4*/ 	.byte	0x00, 0xf5, 0x21, 0x00


	//----- nvinfo : EIATTR_KPARAM_INFO
	.align		4
.L_81:
        /*00c8*/ 	.byte	0x04, 0x17
        /*00ca*/ 	.short	(.L_83 - .L_82)
.L_82:
        /*00cc*/ 	.word	0x00000000
        /*00d0*/ 	.short	0x0002
        /*00d2*/ 	.short	0x0010
        /*00d4*/ 	.byte	0x00, 0xf0, 0x21, 0x00


	//----- nvinfo : EIATTR_KPARAM_INFO
	.align		4
.L_83:
        /*00d8*/ 	.byte	0x04, 0x17
        /*00da*/ 	.short	(.L_85 - .L_84)
.L_84:
        /*00dc*/ 	.word	0x00000000
        /*00e0*/ 	.short	0x0001
        /*00e2*/ 	.short	0x0008
        /*00e4*/ 	.byte	0x00, 0xf5, 0x21, 0x00


	//----- nvinfo : EIATTR_KPARAM_INFO
	.align		4
.L_85:
        /*00e8*/ 	.byte	0x04, 0x17
        /*00ea*/ 	.short	(.L_87 - .L_86)
.L_86:
        /*00ec*/ 	.word	0x00000000
        /*00f0*/ 	.short	0x0000
        /*00f2*/ 	.short	0x0000
        /*00f4*/ 	.byte	0x00, 0xf0, 0x11, 0x00


	//----- nvinfo : EIATTR_SPARSE_MMA_MASK
	.align		4
.L_87:
        /*00f8*/ 	.byte	0x03, 0x50
        /*00fa*/ 	.short	0x0000


	//----- nvinfo : EIATTR_MAXREG_COUNT
	.align		4
        /*00fc*/ 	.byte	0x03, 0x1b
        /*00fe*/ 	.short	0x00ff


	//----- nvinfo : EIATTR_MERCURY_ISA_VERSION
	.align		4
        /*0100*/ 	.byte	0x03, 0x5f
        /*0102*/ 	.short	0x0101


	//----- nvinfo : EIATTR_VRC_CTA_INIT_COUNT
	.align		4
        /*0104*/ 	.byte	0x02, 0x4a
	.zero		1
	.zero		1


	//----- nvinfo : EIATTR_EXIT_INSTR_OFFSETS
	.align		4
        /*0108*/ 	.byte	0x04, 0x1c
        /*010a*/ 	.short	(.L_89 - .L_88)


	//   ....[0]....
.L_88:
        /*010c*/ 	.word	0x00000070


	//   ....[1]....
        /*0110*/ 	.word	0x000003f0


	//----- nvinfo : EIATTR_CBANK_PARAM_SIZE
	.align		4
.L_89:
        /*0114*/ 	.byte	0x03, 0x19
        /*0116*/ 	.short	0x0078


	//----- nvinfo : EIATTR_PARAM_CBANK
	.align		4
        /*0118*/ 	.byte	0x04, 0x0a
        /*011a*/ 	.short	(.L_91 - .L_90)
	.align		4
.L_90:
        /*011c*/ 	.word	index@(.nv.constant0._Z15lincomb6_kerneliPKddS0_dS0_dS0_dS0_dS0_dS0_Pd)
        /*0120*/ 	.short	0x0380
        /*0122*/ 	.short	0x0078


	//----- nvinfo : EIATTR_SW_WAR
	.align		4
.L_91:
        /*0124*/ 	.byte	0x04, 0x36
        /*0126*/ 	.short	(.L_93 - .L_92)
.L_92:
        /*0128*/ 	.word	0x00000008
.L_93:


//--------------------- .nv.info._Z11copy_kerneliPKdPd --------------------------
	.section	.nv.info._Z11copy_kerneliPKdPd,"",@"SHT_CUDA_INFO"
	.sectionflags	@""
	.align	4


	//----- nvinfo : EIATTR_CUDA_API_VERSION
	.align		4
        /*0000*/ 	.byte	0x04, 0x37
        /*0002*/ 	.short	(.L_95 - .L_94)
.L_94:
        /*0004*/ 	.word	0x00000082


	//----- nvinfo : EIATTR_KPARAM_INFO
	.align		4
.L_95:
        /*0008*/ 	.byte	0x04, 0x17
        /*000a*/ 	.short	(.L_97 - .L_96)
.L_96:
        /*000c*/ 	.word	0x00000000
        /*0010*/ 	.short	0x0002
        /*0012*/ 	.short	0x0010
        /*0014*/ 	.byte	0x00, 0xf5, 0x21, 0x00


	//----- nvinfo : EIATTR_KPARAM_INFO
	.align		4
.L_97:
        /*0018*/ 	.byte	0x04, 0x17
        /*001a*/ 	.short	(.L_99 - .L_98)
.L_98:
        /*001c*/ 	.word	0x00000000
        /*0020*/ 	.short	0x0001
        /*0022*/ 	.short	0x0008
        /*0024*/ 	.byte	0x00, 0xf5, 0x21, 0x00


	//----- nvinfo : EIATTR_KPARAM_INFO
	.align		4
.L_99:
        /*0028*/ 	.byte	0x04, 0x17
        /*002a*/ 	.short	(.L_101 - .L_100)
.L_100:
        /*002c*/ 	.word	0x00000000
        /*0030*/ 	.short	0x0000
        /*0032*/ 	.short	0x0000
        /*0034*/ 	.byte	0x00, 0xf0, 0x11, 0x00


	//----- nvinfo : EIATTR_SPARSE_MMA_MASK
	.align		4
.L_101:
        /*0038*/ 	.byte	0x03, 0x50
        /*003a*/ 	.short	0x0000


	//----- nvinfo : EIATTR_MAXREG_COUNT
	.align		4
        /*003c*/ 	.byte	0x03, 0x1b
        /*003e*/ 	.short	0x00ff


	//----- nvinfo : EIATTR_MERCURY_ISA_VERSION
	.align		4
        /*0040*/ 	.byte	0x03, 0x5f
        /*0042*/ 	.short	0x0101


	//----- nvinfo : EIATTR_VRC_CTA_INIT_COUNT
	.align		4
        /*0044*/ 	.byte	0x02, 0x4a
	.zero		1
	.zero		1


	//----- nvinfo : EIATTR_EXIT_INSTR_OFFSETS
	.align		4
        /*0048*/ 	.byte	0x04, 0x1c
        /*004a*/ 	.short	(.L_103 - .L_102)


	//   ....[0]....
.L_102:
        /*004c*/ 	.word	0x00000070


	//   ....[1]....
        /*0050*/ 	.word	0x000000f0


	//----- nvinfo : EIATTR_CBANK_PARAM_SIZE
	.align		4
.L_103:
        /*0054*/ 	.byte	0x03, 0x19
        /*0056*/ 	.short	0x0018


	//----- nvinfo : EIATTR_PARAM_CBANK
	.align		4
        /*0058*/ 	.byte	0x04, 0x0a
        /*005a*/ 	.short	(.L_105 - .L_104)
	.align		4
.L_104:
        /*005c*/ 	.word	index@(.nv.constant0._Z11copy_kerneliPKdPd)
        /*0060*/ 	.short	0x0380
        /*0062*/ 	.short	0x0018


	//----- nvinfo : EIATTR_SW_WAR
	.align		4
.L_105:
        /*0064*/ 	.byte	0x04, 0x36
        /*0066*/ 	.short	(.L_107 - .L_106)
.L_106:
        /*0068*/ 	.word	0x00000008
.L_107:


//--------------------- .nv.info._Z12scale_kernelidPd --------------------------
	.section	.nv.info._Z12scale_kernelidPd,"",@"SHT_CUDA_INFO"
	.sectionflags	@""
	.align	4


	//----- nvinfo : EIATTR_CUDA_API_VERSION
	.align		4
        /*0000*/ 	.byte	0x04, 0x37
        /*0002*/ 	.short	(.L_109 - .L_108)
.L_108:
        /*0004*/ 	.word	0x00000082


	//----- nvinfo : EIATTR_KPARAM_INFO
	.align		4
.L_109:
        /*0008*/ 	.byte	0x04, 0x17
        /*000a*/ 	.short	(.L_111 - .L_110)
.L_110:
        /*000c*/ 	.word	0x00000000
        /*0010*/ 	.short	0x0002
        /*0012*/ 	.short	0x0010
        /*0014*/ 	.byte	0x00, 0xf5, 0x21, 0x00


	//----- nvinfo : EIATTR_KPARAM_INFO
	.align		4
.L_111:
        /*0018*/ 	.byte	0x04, 0x17
        /*001a*/ 	.short	(.L_113 - .L_112)
.L_112:
        /*001c*/ 	.word	0x00000000
        /*0020*/ 	.short	0x0001
        /*0022*/ 	.short	0x0008
        /*0024*/ 	.byte	0x00, 0xf0, 0x21, 0x00


	//----- nvinfo : EIATTR_KPARAM_INFO
	.align		4
.L_113:
        /*0028*/ 	.byte	0x04, 0x17
        /*002a*/ 	.short	(.L_115 - .L_114)
.L_114:
        /*002c*/ 	.word	0x00000000
        /*0030*/ 	.short	0x0000
        /*0032*/ 	.short	0x0000
        /*0034*/ 	.byte	0x00, 0xf0, 0x11, 0x00


	//----- nvinfo : EIATTR_SPARSE_MMA_MASK
	.align		4
.L_115:
        /*0038*/ 	.byte	0x03, 0x50
        /*003a*/ 	.short	0x0000


	//----- nvinfo : EIATTR_MAXREG_COUNT
	.align		4
        /*003c*/ 	.byte	0x03, 0x1b
        /*003e*/ 	.short	0x00ff


	//----- nvinfo : EIATTR_MERCURY_ISA_VERSION
	.align		4
        /*0040*/ 	.byte	0x03, 0x5f
        /*0042*/ 	.short	0x0101


	//----- nvinfo : EIATTR_VRC_CTA_INIT_COUNT
	.align		4
        /*0044*/ 	.byte	0x02, 0x4a
	.zero		1
	.zero		1


	//----- nvinfo : EIATTR_EXIT_INSTR_OFFSETS
	.align		4
        /*0048*/ 	.byte	0x04, 0x1c
        /*004a*/ 	.short	(.L_117 - .L_116)


	//   ....[0]....
.L_116:
        /*004c*/ 	.word	0x00000070


	//   ....[1]....
        /*0050*/ 	.word	0x000000f0


	//----- nvinfo : EIATTR_CBANK_PARAM_SIZE
	.align		4
.L_117:
        /*0054*/ 	.byte	0x03, 0x19
        /*0056*/ 	.short	0x0018


	//----- nvinfo : EIATTR_PARAM_CBANK
	.align		4
        /*0058*/ 	.byte	0x04, 0x0a
        /*005a*/ 	.short	(.L_119 - .L_118)
	.align		4
.L_118:
        /*005c*/ 	.word	index@(.nv.constant0._Z12scale_kernelidPd)
        /*0060*/ 	.short	0x0380
        /*0062*/ 	.short	0x0018


	//----- nvinfo : EIATTR_SW_WAR
	.align		4
.L_119:
        /*0064*/ 	.byte	0x04, 0x36
        /*0066*/ 	.short	(.L_121 - .L_120)
.L_120:
        /*0068*/ 	.word	0x00000008
.L_121:


//--------------------- .nv.info._Z10rhs_kernelidPKdPd --------------------------
	.section	.nv.info._Z10rhs_kernelidPKdPd,"",@"SHT_CUDA_INFO"
	.sectionflags	@""
	.align	4


	//----- nvinfo : EIATTR_CUDA_API_VERSION
	.align		4
        /*0000*/ 	.byte	0x04, 0x37
        /*0002*/ 	.short	(.L_123 - .L_122)
.L_122:
        /*0004*/ 	.word	0x00000082


	//----- nvinfo : EIATTR_KPARAM_INFO
	.align		4
.L_123:
        /*0008*/ 	.byte	0x04, 0x17
        /*000a*/ 	.short	(.L_125 - .L_124)
.L_124:
        /*000c*/ 	.word	0x00000000
        /*0010*/ 	.short	0x0003
        /*0012*/ 	.short	0x0018
        /*0014*/ 	.byte	0x00, 0xf5, 0x21, 0x00


	//----- nvinfo : EIATTR_KPARAM_INFO
	.align		4
.L_125:
        /*0018*/ 	.byte	0x04, 0x17
        /*001a*/ 	.short	(.L_127 - .L_126)
.L_126:
        /*001c*/ 	.word	0x00000000
        /*0020*/ 	.short	0x0002
        /*0022*/ 	.short	0x0010
        /*0024*/ 	.byte	0x00, 0xf5, 0x21, 0x00


	//----- nvinfo : EIATTR_KPARAM_INFO
	.align		4
.L_127:
        /*0028*/ 	.byte	0x04, 0x17
        /*002a*/ 	.short	(.L_129 - .L_128)
.L_128:
        /*002c*/ 	.word	0x00000000
        /*0030*/ 	.short	0x0001
        /*0032*/ 	.short	0x0008
        /*0034*/ 	.byte	0x00, 0xf0, 0x21, 0x00


	//----- nvinfo : EIATTR_KPARAM_INFO
	.align		4
.L_129:
        /*0038*/ 	.byte	0x04, 0x17
        /*003a*/ 	.short	(.L_131 - .L_130)
.L_130:
        /*003c*/ 	.word	0x00000000
        /*0040*/ 	.short	0x0000
        /*0042*/ 	.short	0x0000
        /*0044*/ 	.byte	0x00, 0xf0, 0x11, 0x00


	//----- nvinfo : EIATTR_SPARSE_MMA_MASK
	.align		4
.L_131:
        /*0048*/ 	.byte	0x03, 0x50
        /*004a*/ 	.short	0x0000


	//----- nvinfo : EIATTR_MAXREG_COUNT
	.align		4
        /*004c*/ 	.byte	0x03, 0x1b
        /*004e*/ 	.short	0x00ff


	//----- nvinfo : EIATTR_MERCURY_ISA_VERSION
	.align		4
        /*0050*/ 	.byte	0x03, 0x5f
        /*0052*/ 	.short	0x0101


	//----- nvinfo : EIATTR_VRC_CTA_INIT_COUNT
	.align		4
        /*0054*/ 	.byte	0x02, 0x4a
	.zero		1
	.zero		1


	//----- nvinfo : EIATTR_EXIT_INSTR_OFFSETS
	.align		4
        /*0058*/ 	.byte	0x04, 0x1c
        /*005a*/ 	.short	(.L_133 - .L_132)


	//   ....[0]....
.L_132:
        /*005c*/ 	.word	0x00000070


	//   ....[1]....
        /*0060*/ 	.word	0x00000100


	//----- nvinfo : EIATTR_CBANK_PARAM_SIZE
	.align		4
.L_133:
        /*0064*/ 	.byte	0x03, 0x19
        /*0066*/ 	.short	0x0020


	//----- nvinfo : EIATTR_PARAM_CBANK
	.align		4
        /*0068*/ 	.byte	0x04, 0x0a
        /*006a*/ 	.short	(.L_135 - .L_134)
	.align		4
.L_134:
        /*006c*/ 	.word	index@(.nv.constant0._Z10rhs_kernelidPKdPd)
        /*0070*/ 	.short	0x0380
        /*0072*/ 	.short	0x0020


	//----- nvinfo : EIATTR_SW_WAR
	.align		4
.L_135:
        /*0074*/ 	.byte	0x04, 0x36
        /*0076*/ 	.short	(.L_137 - .L_136)
.L_136:
        /*0078*/ 	.word	0x00000008
.L_137:


//--------------------- .nv.callgraph             --------------------------
	.section	.nv.callgraph,"",@"SHT_CUDA_CALLGRAPH"
	.align	4
	.sectionentsize	8
	.align		4
        /*0000*/ 	.word	0x00000000
	.align		4
        /*0004*/ 	.word	0xffffffff
	.align		4
        /*0008*/ 	.word	0x00000000
	.align		4
        /*000c*/ 	.word	0xfffffffe
	.align		4
        /*0010*/ 	.word	0x00000000
	.align		4
        /*0014*/ 	.word	0xfffffffd
	.align		4
        /*0018*/ 	.word	0x00000000
	.align		4
        /*001c*/ 	.word	0xfffffffc


//--------------------- .text._Z12error_kerneliPKdS0_S0_ddPd --------------------------
	.section	.text._Z12error_kerneliPKdS0_S0_ddPd,"ax",@progbits
	.align	128
        .global         _Z12error_kerneliPKdS0_S0_ddPd
        .type           _Z12error_kerneliPKdS0_S0_ddPd,@function
        .size           _Z12error_kerneliPKdS0_S0_ddPd,(.L_x_12 - _Z12error_kerneliPKdS0_S0_ddPd)
        .other          _Z12error_kerneliPKdS0_S0_ddPd,@"STO_CUDA_ENTRY STV_DEFAULT"
_Z12error_kerneliPKdS0_S0_ddPd:
.text._Z12error_kerneliPKdS0_S0_ddPd:
[----:B------:R-:W-:Y:S01]  /*0000*/  LDC R1, c[0x0][0x37c] ;  /* 0x0000df00ff017b82 */ /* 0x000fe20000000800 */
[----:B------:R-:W0:Y:S07]  /*0010*/  S2R R3, SR_TID.X ;  /* 0x0000000000037919 */ /* 0x000e2e0000002100 */
[----:B------:R-:W0:Y:S01]  /*0020*/  S2UR UR4, SR_CTAID.X ;  /* 0x00000000000479c3 */ /* 0x000e220000002500 */
[----:B------:R-:W1:Y:S07]  /*0030*/  LDCU UR5, c[0x0][0x380] ;  /* 0x00007000ff0577ac */ /* 0x000e6e0008000800 */
[----:B------:R-:W0:Y:S02]  /*0040*/  LDC R0, c[0x0][0x360] ;  /* 0x0000d800ff007b82 */ /* 0x000e240000000800 */
[----:B0-----:R-:W-:-:S05]  /*0050*/  IMAD R0, R0, UR4, R3 ;  /* 0x0000000400007c24 */ /* 0x001fca000f8e0203 */
[----:B-1----:R-:W-:-:S13]  /*0060*/  ISETP.GE.AND P0, PT, R0, UR5, PT ;  /* 0x0000000500007c0c */ /* 0x002fda000bf06270 */
[----:B------:R-:W-:Y:S05]  /*0070*/  @P0 EXIT ;  /* 0x000000000000094d */ /* 0x000fea0003800000 */
[----:B------:R-:W0:Y:S01]  /*0080*/  LDC.64 R4, c[0x0][0x388] ;  /* 0x0000e200ff047b82 */ /* 0x000e220000000a00 */
[----:B------:R-:W1:Y:S07]  /*0090*/  LDCU.64 UR4, c[0x0][0x358] ;  /* 0x00006b00ff0477ac */ /* 0x000e6e0008000a00 */
[----:B------:R-:W2:Y:S08]  /*00a0*/  LDC.64 R2, c[0x0][0x398] ;  /* 0x0000e600ff027b82 */ /* 0x000eb00000000a00 */
[----:B------:R-:W3:Y:S01]  /*00b0*/  LDC.64 R6, c[0x0][0x390] ;  /* 0x0000e400ff067b82 */ /* 0x000ee20000000a00 */
[----:B0-----:R-:W-:-:S07]  /*00c0*/  IMAD.WIDE R4, R0, 0x8, R4 ;  /* 0x0000000800047825 */ /* 0x001fce00078e0204 */
[----:B------:R-:W0:Y:S01]  /*00d0*/  LDC.64 R10, c[0x0][0x3a0] ;  /* 0x0000e800ff0a7b82 */ /* 0x000e220000000a00 */
[----:B-1----:R-:W4:Y:S01]  /*00e0*/  LDG.E.64 R4, desc[UR4][R4.64] ;  /* 0x0000000404047981 */ /* 0x002f22000c1e1b00 */
[----:B--2---:R-:W-:-:S06]  /*00f0*/  IMAD.WIDE R2, R0, 0x8, R2 ;  /* 0x0000000800027825 */ /* 0x004fcc00078e0202 */
[----:B------:R-:W0:Y:S01]  /*0100*/  LDC.64 R8, c[0x0][0x3a8] ;  /* 0x0000ea00ff087b82 */ /* 0x000e220000000a00 */
[----:B------:R-:W2:Y:S01]  /*0110*/  LDG.E.64 R2, desc[UR4][R2.64] ;  /* 0x0000000402027981 */ /* 0x000ea2000c1e1b00 */
[----:B---3--:R-:W-:-:S06]  /*0120*/  IMAD.WIDE R6, R0, 0x8, R6 ;  /* 0x0000000800067825 */ /* 0x008fcc00078e0206 */
[----:B------:R-:W3:Y:S01]  /*0130*/  LDG.E.64 R6, desc[UR4][R6.64] ;  /* 0x0000000406067981 */ /* 0x000ee2000c1e1b00 */
[----:B------:R-:W-:Y:S01]  /*0140*/  BSSY.RECONVERGENT B0, `(.L_x_0) ;  /* 0x000001b000007945 */ /* 0x000fe20003800200 */
[----:B----4-:R-:W-:Y:S01]  /*0150*/  IMAD.MOV.U32 R12, RZ, RZ, R5 ;  /* 0x000000ffff0c7224 */ /* 0x010fe200078e0005 */
[----:B--2---:R-:W-:Y:S01]  /*0160*/  DSETP.MAX.AND P0, P1, |R4|, |R2|, PT ;  /* 0x400000020400722a */ /* 0x004fe2000390f200 */
[----:B------:R-:W-:Y:S02]  /*0170*/  IMAD.MOV.U32 R13, RZ, RZ, R3 ;  /* 0x000000ffff0d7224 */ /* 0x000fe400078e0003 */
[----:B------:R-:W-:-:S03]  /*0180*/  IMAD.MOV.U32 R5, RZ, RZ, R2 ;  /* 0x000000ffff057224 */ /* 0x000fc600078e0002 */
[----:B------:R-:W-:Y:S02]  /*0190*/  FSEL R15, |R12|, |R13|, P0 ;  /* 0x4000000d0c0f7208 */ /* 0x000fe40000000200 */
[----:B------:R-:W-:-:S06]  /*01a0*/  SEL R4, R4, R5, P0 ;  /* 0x0000000504047207 */ /* 0x000fcc0000000000 */
[----:B------:R-:W-:-:S05]  /*01b0*/  @P1 LOP3.LUT R15, R13, 0x80000, RZ, 0xfc, !PT ;  /* 0x000800000d0f1812 */ /* 0x000fca00078efcff */
[----:B------:R-:W-:-:S06]  /*01c0*/  IMAD.MOV.U32 R5, RZ, RZ, R15 ;  /* 0x000000ffff057224 */ /* 0x000fcc00078e000f */
[----:B0-----:R-:W-:-:S06]  /*01d0*/  DFMA R4, R4, R8, R10 ;  /* 0x000000080404722b */ /* 0x001fcc000000000a */
[----:B------:R-:W0:Y:S01]  /*01e0*/  MUFU.RCP64H R9, R5 ;  /* 0x0000000500097308 */ /* 0x000e220000001800 */
[----:B------:R-:W-:-:S06]  /*01f0*/  IMAD.MOV.U32 R8, RZ, RZ, 0x1 ;  /* 0x00000001ff087424 */ /* 0x000fcc00078e00ff */
[----:B0-----:R-:W-:-:S08]  /*0200*/  DFMA R10, -R4, R8, 1 ;  /* 0x3ff00000040a742b */ /* 0x001fd00000000108 */
[----:B------:R-:W-:-:S08]  /*0210*/  DFMA R10, R10, R10, R10 ;  /* 0x0000000a0a0a722b */ /* 0x000fd0000000000a */
[----:B------:R-:W-:-:S08]  /*0220*/  DFMA R10, R8, R10, R8 ;  /* 0x0000000a080a722b */ /* 0x000fd00000000008 */
[----:B------:R-:W-:Y:S02]  /*0230*/  DFMA R8, -R4, R10, 1 ;  /* 0x3ff000000408742b */ /* 0x000fe4000000010a */
[----:B---3--:R-:W-:-:S06]  /*0240*/  DADD R6, -R6, R2 ;  /* 0x0000000006067229 */ /* 0x008fcc0000000102 */
[----:B------:R-:W-:-:S08]  /*0250*/  DFMA R8, R10, R8, R10 ;  /* 0x000000080a08722b */ /* 0x000fd0000000000a */
[----:B------:R-:W-:-:S08]  /*0260*/  DMUL R2, R6, R8 ;  /* 0x0000000806027228 */ /* 0x000fd00000000000 */
[----:B------:R-:W-:-:S08]  /*0270*/  DFMA R10, -R4, R2, R6 ;  /* 0x00000002040a722b */ /* 0x000fd00000000106 */
[----:B------:R-:W-:Y:S01]  /*0280*/  DFMA R2, R8, R10, R2 ;  /* 0x0000000a0802722b */ /* 0x000fe20000000002 */
[----:B------:R-:W-:-:S09]  /*0290*/  FSETP.GEU.AND P1, PT, |R7|, 6.5827683646048100446e-37, PT ;  /* 0x036000000700780b */ /* 0x000fd20003f2e200 */
[----:B------:R-:W-:-:S05]  /*02a0*/  FFMA R8, RZ, R5, R3 ;  /* 0x00000005ff087223 */ /* 0x000fca0000000003 */
[----:B------:R-:W-:-:S13]  /*02b0*/  FSETP.GT.AND P0, PT, |R8|, 1.469367938527859385e-39, PT ;  /* 0x001000000800780b */ /* 0x000fda0003f04200 */
[----:B------:R-:W-:Y:S05]  /*02c0*/  @P0 BRA P1, `(.L_x_1) ;  /* 0x0000000000080947 */ /* 0x000fea0000800000 */
[----:B------:R-:W-:-:S07]  /*02d0*/  MOV R10, 0x2f0 ;  /* 0x000002f0000a7802 */ /* 0x000fce0000000f00 */
[----:B------:R-:W-:Y:S05]  /*02e0*/  CALL.REL.NOINC `($__internal_0_$__cuda_sm20_div_rn_f64_full) ;  /* 0x0000000000187944 */ /* 0x000fea0003c00000 */
.L_x_1:
[----:B------:R-:W-:Y:S05]  /*02f0*/  BSYNC.RECONVERGENT B0 ;  /* 0x0000000000007941 */ /* 0x000fea0003800200 */
.L_x_0:
[----:B------:R-:W0:Y:S01]  /*0300*/  LDC.64 R4, c[0x0][0x3b0] ;  /* 0x0000ec00ff047b82 */ /* 0x000e220000000a00 */
[----:B------:R-:W-:Y:S01]  /*0310*/  DMUL R2, R2, R2 ;  /* 0x0000000202027228 */ /* 0x000fe20000000000 */
[----:B0-----:R-:W-:-:S06]  /*0320*/  IMAD.WIDE R4, R0, 0x8, R4 ;  /* 0x0000000800047825 */ /* 0x001fcc00078e0204 */
[----:B------:R-:W-:Y:S01]  /*0330*/  STG.E.64 desc[UR4][R4.64], R2 ;  /* 0x0000000204007986 */ /* 0x000fe2000c101b04 */
[----:B------:R-:W-:Y:S05]  /*0340*/  EXIT ;  /* 0x000000000000794d */ /* 0x000fea0003800000 */
        .weak           $__internal_0_$__cuda_sm20_div_rn_f64_full
        .type           $__internal_0_$__cuda_sm20_div_rn_f64_full,@function
        .size           $__internal_0_$__cuda_sm20_div_rn_f64_full,(.L_x_12 - $__internal_0_$__cuda_sm20_div_rn_f64_full)
$__internal_0_$__cuda_sm20_div_rn_f64_full:
[C---:B------:R-:W-:Y:S01]  /*0350*/  FSETP.GEU.AND P0, PT, |R5|.reuse, 1.469367938527859385e-39, PT ;  /* 0x001000000500780b */ /* 0x040fe20003f0e200 */
[----:B------:R-:W-:Y:S01]  /*0360*/  IMAD.MOV.U32 R16, RZ, RZ, 0x1 ;  /* 0x00000001ff107424 */ /* 0x000fe200078e00ff */
[----:B------:R-:W-:Y:S01]  /*0370*/  LOP3.LUT R2, R5, 0x800fffff, RZ, 0xc0, !PT ;  /* 0x800fffff05027812 */ /* 0x000fe200078ec0ff */
[----:B------:R-:W-:Y:S01]  /*0380*/  BSSY.RECONVERGENT B1, `(.L_x_2) ;  /* 0x0000055000017945 */ /* 0x000fe20003800200 */
[C---:B------:R-:W-:Y:S02]  /*0390*/  FSETP.GEU.AND P2, PT, |R7|.reuse, 1.469367938527859385e-39, PT ;  /* 0x001000000700780b */ /* 0x040fe40003f4e200 */
[----:B------:R-:W-:Y:S01]  /*03a0*/  LOP3.LUT R3, R2, 0x3ff00000, RZ, 0xfc, !PT ;  /* 0x3ff0000002037812 */ /* 0x000fe200078efcff */
[----:B------:R-:W-:Y:S01]  /*03b0*/  IMAD.MOV.U32 R2, RZ, RZ, R4 ;  /* 0x000000ffff027224 */ /* 0x000fe200078e0004 */
[----:B------:R-:W-:Y:S02]  /*03c0*/  LOP3.LUT R11, R7, 0x7ff00000, RZ, 0xc0, !PT ;  /* 0x7ff00000070b7812 */ /* 0x000fe400078ec0ff */
[----:B------:R-:W-:-:S03]  /*03d0*/  LOP3.LUT R14, R5, 0x7ff00000, RZ, 0xc0, !PT ;  /* 0x7ff00000050e7812 */ /* 0x000fc600078ec0ff */
[----:B------:R-:W-:Y:S01]  /*03e0*/  @!P0 DMUL R2, R4, 8.98846567431157953865e+307 ;  /* 0x7fe0000004028828 */ /* 0x000fe20000000000 */
[----:B------:R-:W-:-:S03]  /*03f0*/  ISETP.GE.U32.AND P1, PT, R11, R14, PT ;  /* 0x0000000e0b00720c */ /* 0x000fc60003f26070 */
[----:B------:R-:W-:Y:S01]  /*0400*/  @!P2 LOP3.LUT R12, R5, 0x7ff00000, RZ, 0xc0, !PT ;  /* 0x7ff00000050ca812 */ /* 0x000fe200078ec0ff */
[----:B------:R-:W-:Y:S01]  /*0410*/  @!P2 IMAD.MOV.U32 R18, RZ, RZ, RZ ;  /* 0x000000ffff12a224 */ /* 0x000fe200078e00ff */
[----:B------:R-:W0:Y:S02]  /*0420*/  MUFU.RCP64H R17, R3 ;  /* 0x0000000300117308 */ /* 0x000e240000001800 */
[----:B------:R-:W-:Y:S01]  /*0430*/  @!P2 ISETP.GE.U32.AND P3, PT, R11, R12, PT ;  /* 0x0000000c0b00a20c */ /* 0x000fe20003f66070 */
[----:B------:R-:W-:-:S05]  /*0440*/  IMAD.MOV.U32 R12, RZ, RZ, 0x1ca00000 ;  /* 0x1ca00000ff0c7424 */ /* 0x000fca00078e00ff */
[----:B------:R-:W-:-:S04]  /*0450*/  @!P2 SEL R13, R12, 0x63400000, !P3 ;  /* 0x634000000c0da807 */ /* 0x000fc80005800000 */
[----:B------:R-:W-:-:S04]  /*0460*/  @!P2 LOP3.LUT R13, R13, 0x80000000, R7, 0xf8, !PT ;  /* 0x800000000d0da812 */ /* 0x000fc800078ef807 */
[----:B------:R-:W-:Y:S01]  /*0470*/  @!P2 LOP3.LUT R19, R13, 0x100000, RZ, 0xfc, !PT ;  /* 0x001000000d13a812 */ /* 0x000fe200078efcff */
[----:B0-----:R-:W-:-:S08]  /*0480*/  DFMA R8, R16, -R2, 1 ;  /* 0x3ff000001008742b */ /* 0x001fd00000000802 */
[----:B------:R-:W-:-:S08]  /*0490*/  DFMA R8, R8, R8, R8 ;  /* 0x000000080808722b */ /* 0x000fd00000000008 */
[----:B------:R-:W-:Y:S01]  /*04a0*/  DFMA R16, R16, R8, R16 ;  /* 0x000000081010722b */ /* 0x000fe20000000010 */
[----:B------:R-:W-:Y:S01]  /*04b0*/  SEL R9, R12, 0x63400000, !P1 ;  /* 0x634000000c097807 */ /* 0x000fe20004800000 */
[----:B------:R-:W-:-:S03]  /*04c0*/  IMAD.MOV.U32 R8, RZ, RZ, R6 ;  /* 0x000000ffff087224 */ /* 0x000fc600078e0006 */
[----:B------:R-:W-:-:S03]  /*04d0*/  LOP3.LUT R9, R9, 0x800fffff, R7, 0xf8, !PT ;  /* 0x800fffff09097812 */ /* 0x000fc600078ef807 */
[----:B------:R-:W-:-:S03]  /*04e0*/  DFMA R20, R16, -R2, 1 ;  /* 0x3ff000001014742b */ /* 0x000fc60000000802 */
[----:B------:R-:W-:-:S05]  /*04f0*/  @!P2 DFMA R8, R8, 2, -R18 ;  /* 0x400000000808a82b */ /* 0x000fca0000000812 */
[----:B------:R-:W-:Y:S01]  /*0500*/  DFMA R16, R16, R20, R16 ;  /* 0x000000141010722b */ /* 0x000fe20000000010 */
[----:B------:R-:W-:Y:S02]  /*0510*/  IMAD.MOV.U32 R21, RZ, RZ, R11 ;  /* 0x000000ffff157224 */ /* 0x000fe400078e000b */
[----:B------:R-:W-:Y:S01]  /*0520*/  IMAD.MOV.U32 R20, RZ, RZ, R14 ;  /* 0x000000ffff147224 */ /* 0x000fe200078e000e */
[----:B------:R-:W-:Y:S02]  /*0530*/  @!P0 LOP3.LUT R20, R3, 0x7ff00000, RZ, 0xc0, !PT ;  /* 0x7ff0000003148812 */ /* 0x000fe400078ec0ff */
[----:B------:R-:W-:Y:S02]  /*0540*/  @!P2 LOP3.LUT R21, R9, 0x7ff00000, RZ, 0xc0, !PT ;  /* 0x7ff000000915a812 */ /* 0x000fe400078ec0ff */
[----:B------:R-:W-:Y:S01]  /*0550*/  DMUL R18, R16, R8 ;  /* 0x0000000810127228 */ /* 0x000fe20000000000 */
[----:B------:R-:W-:Y:S02]  /*0560*/  VIADD R22, R20, 0xffffffff ;  /* 0xffffffff14167836 */ /* 0x000fe40000000000 */
[----:B------:R-:W-:-:S05]  /*0570*/  VIADD R13, R21, 0xffffffff ;  /* 0xffffffff150d7836 */ /* 0x000fca0000000000 */
[----:B------:R-:W-:Y:S01]  /*0580*/  DFMA R14, R18, -R2, R8 ;  /* 0x80000002120e722b */ /* 0x000fe20000000008 */
[----:B------:R-:W-:-:S04]  /*0590*/  ISETP.GT.U32.AND P0, PT, R13, 0x7feffffe, PT ;  /* 0x7feffffe0d00780c */ /* 0x000fc80003f04070 */
[----:B------:R-:W-:-:S03]  /*05a0*/  ISETP.GT.U32.OR P0, PT, R22, 0x7feffffe, P0 ;  /* 0x7feffffe1600780c */ /* 0x000fc60000704470 */
[----:B------:R-:W-:-:S10]  /*05b0*/  DFMA R14, R16, R14, R18 ;  /* 0x0000000e100e722b */ /* 0x000fd40000000012 */
[----:B------:R-:W-:Y:S05]  /*05c0*/  @P0 BRA `(.L_x_3) ;  /* 0x00000000006c0947 */ /* 0x000fea0003800000 */
[----:B------:R-:W-:-:S04]  /*05d0*/  LOP3.LUT R16, R5, 0x7ff00000, RZ, 0xc0, !PT ;  /* 0x7ff0000005107812 */ /* 0x000fc800078ec0ff */
[CC--:B------:R-:W-:Y:S02]  /*05e0*/  VIADDMNMX R6, R11.reuse, -R16.reuse, 0xb9600000, !PT ;  /* 0xb96000000b067446 */ /* 0x0c0fe40007800910 */
[----:B------:R-:W-:Y:S02]  /*05f0*/  ISETP.GE.U32.AND P0, PT, R11, R16, PT ;  /* 0x000000100b00720c */ /* 0x000fe40003f06070 */
[----:B------:R-:W-:Y:S02]  /*0600*/  VIMNMX R6, PT, PT, R6, 0x46a00000, PT ;  /* 0x46a0000006067848 */ /* 0x000fe40003fe0100 */
[----:B------:R-:W-:-:S05]  /*0610*/  SEL R11, R12, 0x63400000, !P0 ;  /* 0x634000000c0b7807 */ /* 0x000fca0004000000 */
[----:B------:R-:W-:Y:S02]  /*0620*/  IMAD.IADD R11, R6, 0x1, -R11 ;  /* 0x00000001060b7824 */ /* 0x000fe400078e0a0b */
[----:B------:R-:W-:Y:S02]  /*0630*/  IMAD.MOV.U32 R6, RZ, RZ, RZ ;  /* 0x000000ffff067224 */ /* 0x000fe400078e00ff */
[----:B------:R-:W-:-:S06]  /*0640*/  VIADD R7, R11, 0x7fe00000 ;  /* 0x7fe000000b077836 */ /* 0x000fcc0000000000 */
[----:B------:R-:W-:-:S10]  /*0650*/  DMUL R12, R14, R6 ;  /* 0x000000060e0c7228 */ /* 0x000fd40000000000 */
[----:B------:R-:W-:-:S13]  /*0660*/  FSETP.GTU.AND P0, PT, |R13|, 1.469367938527859385e-39, PT ;  /* 0x001000000d00780b */ /* 0x000fda0003f0c200 */
[----:B------:R-:W-:Y:S05]  /*0670*/  @P0 BRA `(.L_x_4) ;  /* 0x0000000000940947 */ /* 0x000fea0003800000 */
[----:B------:R-:W-:Y:S01]  /*0680*/  DFMA R2, R14, -R2, R8 ;  /* 0x800000020e02722b */ /* 0x000fe20000000008 */
[----:B------:R-:W-:-:S09]  /*0690*/  IMAD.MOV.U32 R6, RZ, RZ, RZ ;  /* 0x000000ffff067224 */ /* 0x000fd200078e00ff */
[C---:B------:R-:W-:Y:S02]  /*06a0*/  FSETP.NEU.AND P0, PT, R3.reuse, RZ, PT ;  /* 0x000000ff0300720b */ /* 0x040fe40003f0d000 */
[----:B------:R-:W-:-:S04]  /*06b0*/  LOP3.LUT R5, R3, 0x80000000, R5, 0x48, !PT ;  /* 0x8000000003057812 */ /* 0x000fc800078e4805 */
[----:B------:R-:W-:-:S07]  /*06c0*/  LOP3.LUT R7, R5, R7, RZ, 0xfc, !PT ;  /* 0x0000000705077212 */ /* 0x000fce00078efcff */
[----:B------:R-:W-:Y:S05]  /*06d0*/  @!P0 BRA `(.L_x_4) ;  /* 0x00000000007c8947 */ /* 0x000fea0003800000 */
[----:B------:R-:W-:Y:S01]  /*06e0*/  IMAD.MOV R3, RZ, RZ, -R11 ;  /* 0x000000ffff037224 */ /* 0x000fe200078e0a0b */
[----:B------:R-:W-:Y:S01]  /*06f0*/  DMUL.RP R6, R14, R6 ;  /* 0x000000060e067228 */ /* 0x000fe20000008000 */
[----:B------:R-:W-:Y:S01]  /*0700*/  IMAD.MOV.U32 R2, RZ, RZ, RZ ;  /* 0x000000ffff027224 */ /* 0x000fe200078e00ff */
[----:B------:R-:W-:-:S05]  /*0710*/  IADD3 R11, PT, PT, -R11, -0x43300000, RZ ;  /* 0xbcd000000b0b7810 */ /* 0x000fca0007ffe1ff */
[----:B------:R-:W-:-:S03]  /*0720*/  DFMA R2, R12, -R2, R14 ;  /* 0x800000020c02722b */ /* 0x000fc6000000000e */
[----:B------:R-:W-:-:S07]  /*0730*/  LOP3.LUT R5, R7, R5, RZ, 0x3c, !PT ;  /* 0x0000000507057212 */ /* 0x000fce00078e3cff */
[----:B------:R-:W-:-:S04]  /*0740*/  FSETP.NEU.AND P0, PT, |R3|, R11, PT ;  /* 0x0000000b0300720b */ /* 0x000fc80003f0d200 */
[----:B------:R-:W-:Y:S02]  /*0750*/  FSEL R12, R6, R12, !P0 ;  /* 0x0000000c060c7208 */ /* 0x000fe40004000000 */
[----:B------:R-:W-:Y:S01]  /*0760*/  FSEL R13, R5, R13, !P0 ;  /* 0x0000000d050d7208 */ /* 0x000fe20004000000 */
[----:B------:R-:W-:Y:S06]  /*0770*/  BRA `(.L_x_4) ;  /* 0x0000000000547947 */ /* 0x000fec0003800000 */
.L_x_3:
[----:B------:R-:W-:-:S14]  /*0780*/  DSETP.NAN.AND P0, PT, R6, R6, PT ;  /* 0x000000060600722a */ /* 0x000fdc0003f08000 */
[----:B------:R-:W-:Y:S05]  /*0790*/  @P0 BRA `(.L_x_5) ;  /* 0x0000000000440947 */ /* 0x000fea0003800000 */
[----:B------:R-:W-:-:S14]  /*07a0*/  DSETP.NAN.AND P0, PT, R4, R4, PT ;  /* 0x000000040400722a */ /* 0x000fdc0003f08000 */
[----:B------:R-:W-:Y:S05]  /*07b0*/  @P0 BRA `(.L_x_6) ;  /* 0x0000000000300947 */ /* 0x000fea0003800000 */
[----:B------:R-:W-:Y:S01]  /*07c0*/  ISETP.NE.AND P0, PT, R21, R20, PT ;  /* 0x000000141500720c */ /* 0x000fe20003f05270 */
[----:B------:R-:W-:Y:S02]  /*07d0*/  IMAD.MOV.U32 R12, RZ, RZ, 0x0 ;  /* 0x00000000ff0c7424 */ /* 0x000fe400078e00ff */
[----:B------:R-:W-:-:S10]  /*07e0*/  IMAD.MOV.U32 R13, RZ, RZ, -0x80000 ;  /* 0xfff80000ff0d7424 */ /* 0x000fd400078e00ff */
[----:B------:R-:W-:Y:S05]  /*07f0*/  @!P0 BRA `(.L_x_4) ;  /* 0x0000000000348947 */ /* 0x000fea0003800000 */
[----:B------:R-:W-:Y:S02]  /*0800*/  ISETP.NE.AND P0, PT, R21, 0x7ff00000, PT ;  /* 0x7ff000001500780c */ /* 0x000fe40003f05270 */
[----:B------:R-:W-:Y:S02]  /*0810*/  LOP3.LUT R13, R7, 0x80000000, R5, 0x48, !PT ;  /* 0x80000000070d7812 */ /* 0x000fe400078e4805 */
[----:B------:R-:W-:-:S13]  /*0820*/  ISETP.EQ.OR P0, PT, R20, RZ, !P0 ;  /* 0x000000ff1400720c */ /* 0x000fda0004702670 */
[----:B------:R-:W-:Y:S01]  /*0830*/  @P0 LOP3.LUT R2, R13, 0x7ff00000, RZ, 0xfc, !PT ;  /* 0x7ff000000d020812 */ /* 0x000fe200078efcff */
[----:B------:R-:W-:Y:S02]  /*0840*/  @!P0 IMAD.MOV.U32 R12, RZ, RZ, RZ ;  /* 0x000000ffff0c8224 */ /* 0x000fe400078e00ff */
[----:B------:R-:W-:Y:S02]  /*0850*/  @P0 IMAD.MOV.U32 R12, RZ, RZ, RZ ;  /* 0x000000ffff0c0224 */ /* 0x000fe400078e00ff */
[----:B------:R-:W-:Y:S01]  /*0860*/  @P0 IMAD.MOV.U32 R13, RZ, RZ, R2 ;  /* 0x000000ffff0d0224 */ /* 0x000fe200078e0002 */
[----:B------:R-:W-:Y:S06]  /*0870*/  BRA `(.L_x_4) ;  /* 0x0000000000147947 */ /* 0x000fec0003800000 */
.L_x_6:
[----:B------:R-:W-:Y:S01]  /*0880*/  LOP3.LUT R13, R5, 0x80000, RZ, 0xfc, !PT ;  /* 0x00080000050d7812 */ /* 0x000fe200078efcff */
[----:B------:R-:W-:Y:S01]  /*0890*/  IMAD.MOV.U32 R12, RZ, RZ, R4 ;  /* 0x000000ffff0c7224 */ /* 0x000fe200078e0004 */
[----:B------:R-:W-:Y:S06]  /*08a0*/  BRA `(.L_x_4) ;  /* 0x0000000000087947 */ /* 0x000fec0003800000 */
.L_x_5:
[----:B------:R-:W-:Y:S01]  /*08b0*/  LOP3.LUT R13, R7, 0x80000, RZ, 0xfc, !PT ;  /* 0x00080000070d7812 */ /* 0x000fe200078efcff */
[----:B------:R-:W-:-:S07]  /*08c0*/  IMAD.MOV.U32 R12, RZ, RZ, R6 ;  /* 0x000000ffff0c7224 */ /* 0x000fce00078e0006 */
.L_x_4:
[----:B------:R-:W-:Y:S05]  /*08d0*/  BSYNC.RECONVERGENT B1 ;  /* 0x0000000000017941 */ /* 0x000fea0003800200 */
.L_x_2:
[----:B------:R-:W-:Y:S02]  /*08e0*/  IMAD.MOV.U32 R11, RZ, RZ, 0x0 ;  /* 0x00000000ff0b7424 */ /* 0x000fe400078e00ff */
[----:B------:R-:W-:Y:S02]  /*08f0*/  IMAD.MOV.U32 R2, RZ, RZ, R12 ;  /* 0x000000ffff027224 */ /* 0x000fe400078e000c */
[----:B------:R-:W-:Y:S01]  /*0900*/  IMAD.MOV.U32 R3, RZ, RZ, R13 ;  /* 0x000000ffff037224 */ /* 0x000fe200078e000d */
[----:B------:R-:W-:Y:S06]  /*0910*/  RET.REL.NODEC R10 `(_Z12error_kerneliPKdS0_S0_ddPd) ;  /* 0xfffffff40ab87950 */ /* 0x000fec0003c3ffff */
.L_x_7:
[----:B------:R-:W-:-:S00]  /*0920*/  BRA `(.L_x_7) ;  /* 0xfffffffc00fc7947 */ /* 0x000fc0000383ffff */
[----:B------:R-:W-:-:S00]  /*0930*/  NOP ;  /* 0x0000000000007918 */ /* 0x000fc00000000000 */
        /* <DEDUP_REMOVED lines=12> */
.L_x_12:


//--------------------- .text._Z15lincomb6_kerneliPKddS0_dS0_dS0_dS0_dS0_dS0_Pd --------------------------
	.section	.text._Z15lincomb6_kerneliPKddS0_dS0_dS0_dS0_dS0_dS0_Pd,"ax",@progbits
	.align	128
        .global         _Z15lincomb6_kerneliPKddS0_dS0_dS0_dS0_dS0_dS0_Pd
        .type           _Z15lincomb6_kerneliPKddS0_dS0_dS0_dS0_dS0_dS0_Pd,@function
        .size           _Z15lincomb6_kerneliPKddS0_dS0_dS0_dS0_dS0_dS0_Pd,(.L_x_14 - _Z15lincomb6_kerneliPKddS0_dS0_dS0_dS0_dS0_dS0_Pd)
        .other          _Z15lincomb6_kerneliPKddS0_dS0_dS0_dS0_dS0_dS0_Pd,@"STO_CUDA_ENTRY STV_DEFAULT"
_Z15lincomb6_kerneliPKddS0_dS0_dS0_dS0_dS0_dS0_Pd:
.text._Z15lincomb6_kerneliPKddS0_dS0_dS0_dS0_dS0_dS0_Pd:
        /* <DEDUP_REMOVED lines=8> */
[----:B------:R-:W0:Y:S01]  /*0080*/  LDCU.64 UR6, c[0x0][0x398] ;  /* 0x00007300ff0677ac */ /* 0x000e220008000a00 */
[----:B------:R-:W1:Y:S01]  /*0090*/  LDC.64 R2, c[0x0][0x388] ;  /* 0x0000e200ff027b82 */ /* 0x000e620000000a00 */
[----:B------:R-:W2:Y:S01]  /*00a0*/  LDCU.64 UR8, c[0x0][0x3a8] ;  /* 0x00007500ff0877ac */ /* 0x000ea20008000a00 */
[----:B------:R-:W3:Y:S06]  /*00b0*/  LDCU.64 UR10, c[0x0][0x3b8] ;  /* 0x00007700ff0a77ac */ /* 0x000eec0008000a00 */
[----:B------:R-:W4:Y:S01]  /*00c0*/  LDC.64 R4, c[0x0][0x398] ;  /* 0x0000e600ff047b82 */ /* 0x000f220000000a00 */
[----:B------:R-:W5:Y:S07]  /*00d0*/  LDCU.64 UR4, c[0x0][0x358] ;  /* 0x00006b00ff0477ac */ /* 0x000f6e0008000a00 */
[----:B------:R-:W4:Y:S01]  /*00e0*/  LDC.64 R6, c[0x0][0x3a8] ;  /* 0x0000ea00ff067b82 */ /* 0x000f220000000a00 */
[----:B0-----:R-:W-:-:S04]  /*00f0*/  ISETP.NE.U32.AND P0, PT, RZ, UR6, PT ;  /* 0x00000006ff007c0c */ /* 0x001fc8000bf05070 */
[----:B------:R-:W-:Y:S01]  /*0100*/  ISETP.NE.AND.EX P0, PT, RZ, UR7, PT, P0 ;  /* 0x00000007ff007c0c */ /* 0x000fe2000bf05300 */
[----:B------:R-:W0:Y:S01]  /*0110*/  LDCU.64 UR6, c[0x0][0x3c8] ;  /* 0x00007900ff0677ac */ /* 0x000e220008000a00 */
[----:B--2---:R-:W-:Y:S01]  /*0120*/  ISETP.NE.U32.AND P1, PT, RZ, UR8, PT ;  /* 0x00000008ff007c0c */ /* 0x004fe2000bf25070 */
[----:B------:R-:W2:Y:S01]  /*0130*/  LDC.64 R8, c[0x0][0x3b8] ;  /* 0x0000ee00ff087b82 */ /* 0x000ea20000000a00 */
[----:B---3--:R-:W-:Y:S01]  /*0140*/  ISETP.NE.U32.AND P2, PT, RZ, UR10, PT ;  /* 0x0000000aff007c0c */ /* 0x008fe2000bf45070 */
[----:B-1----:R-:W-:Y:S01]  /*0150*/  IMAD.WIDE R2, R0, 0x8, R2 ;  /* 0x0000000800027825 */ /* 0x002fe200078e0202 */
[----:B------:R-:W-:Y:S01]  /*0160*/  ISETP.NE.AND.EX P1, PT, RZ, UR9, PT, P1 ;  /* 0x00000009ff007c0c */ /* 0x000fe2000bf25310 */
[----:B------:R-:W1:Y:S01]  /*0170*/  LDCU.64 UR8, c[0x0][0x3d8] ;  /* 0x00007b00ff0877ac */ /* 0x000e620008000a00 */
[----:B------:R-:W-:-:S03]  /*0180*/  ISETP.NE.AND.EX P2, PT, RZ, UR11, PT, P2 ;  /* 0x0000000bff007c0c */ /* 0x000fc6000bf45320 */
[----:B------:R-:W3:Y:S01]  /*0190*/  LDC.64 R10, c[0x0][0x3c8] ;  /* 0x0000f200ff0a7b82 */ /* 0x000ee20000000a00 */
[----:B-----5:R-:W5:Y:S01]  /*01a0*/  LDG.E.64 R2, desc[UR4][R2.64] ;  /* 0x0000000402027981 */ /* 0x020f62000c1e1b00 */
[C---:B----4-:R-:W-:Y:S01]  /*01b0*/  @P0 IMAD.WIDE R4, R0.reuse, 0x8, R4 ;  /* 0x0000000800040825 */ /* 0x050fe200078e0204 */
[----:B------:R-:W4:Y:S05]  /*01c0*/  LDCU.64 UR10, c[0x0][0x3e8] ;  /* 0x00007d00ff0a77ac */ /* 0x000f2a0008000a00 */
[----:B------:R-:W5:Y:S01]  /*01d0*/  @P0 LDG.E.64 R4, desc[UR4][R4.64] ;  /* 0x0000000404040981 */ /* 0x000f62000c1e1b00 */
[----:B0-----:R-:W-:Y:S01]  /*01e0*/  ISETP.NE.U32.AND P3, PT, RZ, UR6, PT ;  /* 0x00000006ff007c0c */ /* 0x001fe2000bf65070 */
[----:B------:R-:W-:Y:S01]  /*01f0*/  @P1 IMAD.WIDE R6, R0, 0x8, R6 ;  /* 0x0000000800061825 */ /* 0x000fe200078e0206 */
[----:B------:R-:W0:Y:S02]  /*0200*/  LDC.64 R12, c[0x0][0x3d8] ;  /* 0x0000f600ff0c7b82 */ /* 0x000e240000000a00 */
[----:B------:R-:W-:-:S03]  /*0210*/  ISETP.NE.AND.EX P3, PT, RZ, UR7, PT, P3 ;  /* 0x00000007ff007c0c */ /* 0x000fc6000bf65330 */
[----:B------:R-:W5:Y:S01]  /*0220*/  @P1 LDG.E.64 R6, desc[UR4][R6.64] ;  /* 0x0000000406061981 */ /* 0x000f62000c1e1b00 */
[----:B-1----:R-:W-:Y:S01]  /*0230*/  ISETP.NE.U32.AND P4, PT, RZ, UR8, PT ;  /* 0x00000008ff007c0c */ /* 0x002fe2000bf85070 */
[----:B--2---:R-:W-:Y:S01]  /*0240*/  @P2 IMAD.WIDE R8, R0, 0x8, R8 ;  /* 0x0000000800082825 */ /* 0x004fe200078e0208 */
[----:B------:R-:W1:Y:S02]  /*0250*/  LDC.64 R14, c[0x0][0x3e8] ;  /* 0x0000fa00ff0e7b82 */ /* 0x000e640000000a00 */
[----:B------:R-:W-:-:S03]  /*0260*/  ISETP.NE.AND.EX P4, PT, RZ, UR9, PT, P4 ;  /* 0x00000009ff007c0c */ /* 0x000fc6000bf85340 */
[----:B------:R-:W2:Y:S01]  /*0270*/  @P2 LDG.E.64 R8, desc[UR4][R8.64] ;  /* 0x0000000408082981 */ /* 0x000ea2000c1e1b00 */
[----:B----4-:R-:W-:Y:S01]  /*0280*/  ISETP.NE.U32.AND P5, PT, RZ, UR10, PT ;  /* 0x0000000aff007c0c */ /* 0x010fe2000bfa5070 */
[----:B---3--:R-:W-:Y:S01]  /*0290*/  @P3 IMAD.WIDE R10, R0, 0x8, R10 ;  /* 0x00000008000a3825 */ /* 0x008fe200078e020a */
[----:B------:R-:W5:Y:S02]  /*02a0*/  LDC.64 R16, c[0x0][0x390] ;  /* 0x0000e400ff107b82 */ /* 0x000f640000000a00 */
[----:B------:R-:W-:-:S03]  /*02b0*/  ISETP.NE.AND.EX P5, PT, RZ, UR11, PT, P5 ;  /* 0x0000000bff007c0c */ /* 0x000fc6000bfa5350 */
[----:B------:R-:W3:Y:S02]  /*02c0*/  @P3 LDG.E.64 R10, desc[UR4][R10.64] ;  /* 0x000000040a0a3981 */ /* 0x000ee4000c1e1b00 */
[C---:B0-----:R-:W-:Y:S01]  /*02d0*/  @P4 IMAD.WIDE R12, R0.reuse, 0x8, R12 ;  /* 0x00000008000c4825 */ /* 0x041fe200078e020c */
[----:B------:R-:W0:Y:S05]  /*02e0*/  LDC.64 R18, c[0x0][0x3a0] ;  /* 0x0000e800ff127b82 */ /* 0x000e2a0000000a00 */
[----:B------:R-:W4:Y:S02]  /*02f0*/  @P4 LDG.E.64 R12, desc[UR4][R12.64] ;  /* 0x000000040c0c4981 */ /* 0x000f24000c1e1b00 */
[----:B-1----:R-:W-:Y:S01]  /*0300*/  @P5 IMAD.WIDE R14, R0, 0x8, R14 ;  /* 0x00000008000e5825 */ /* 0x002fe200078e020e */
[----:B------:R-:W2:Y:S05]  /*0310*/  LDC.64 R20, c[0x0][0x3b0] ;  /* 0x0000ec00ff147b82 */ /* 0x000eaa0000000a00 */
[----:B------:R-:W4:Y:S01]  /*0320*/  @P5 LDG.E.64 R14, desc[UR4][R14.64] ;  /* 0x000000040e0e5981 */ /* 0x000f22000c1e1b00 */
[----:B-----5:R-:W-:-:S02]  /*0330*/  @P0 DFMA R2, R4, R16, R2 ;  /* 0x000000100402022b */ /* 0x020fc40000000002 */
[----:B------:R-:W3:Y:S06]  /*0340*/  LDC.64 R4, c[0x0][0x3c0] ;  /* 0x0000f000ff047b82 */ /* 0x000eec0000000a00 */
[----:B0-----:R-:W-:Y:S02]  /*0350*/  @P1 DFMA R2, R6, R18, R2 ;  /* 0x000000120602122b */ /* 0x001fe40000000002 */
[----:B------:R-:W4:Y:S06]  /*0360*/  LDC.64 R6, c[0x0][0x3d0] ;  /* 0x0000f400ff067b82 */ /* 0x000f2c0000000a00 */
[----:B--2---:R-:W-:-:S02]  /*0370*/  @P2 DFMA R2, R8, R20, R2 ;  /* 0x000000140802222b */ /* 0x004fc40000000002 */
[----:B------:R-:W0:Y:S08]  /*0380*/  LDC.64 R8, c[0x0][0x3e0] ;  /* 0x0000f800ff087b82 */ /* 0x000e300000000a00 */
[----:B------:R-:W1:Y:S01]  /*0390*/  LDC.64 R16, c[0x0][0x3f0] ;  /* 0x0000fc00ff107b82 */ /* 0x000e620000000a00 */
[----:B---3--:R-:W-:-:S08]  /*03a0*/  @P3 DFMA R2, R10, R4, R2 ;  /* 0x000000040a02322b */ /* 0x008fd00000000002 */
[----:B----4-:R-:W-:-:S08]  /*03b0*/  @P4 DFMA R2, R12, R6, R2 ;  /* 0x000000060c02422b */ /* 0x010fd00000000002 */
[----:B0-----:R-:W-:Y:S01]  /*03c0*/  @P5 DFMA R2, R14, R8, R2 ;  /* 0x000000080e02522b */ /* 0x001fe20000000002 */
[----:B-1----:R-:W-:-:S06]  /*03d0*/  IMAD.WIDE R4, R0, 0x8, R16 ;  /* 0x0000000800047825 */ /* 0x002fcc00078e0210 */
[----:B------:R-:W-:Y:S01]  /*03e0*/  STG.E.64 desc[UR4][R4.64], R2 ;  /* 0x0000000204007986 */ /* 0x000fe2000c101b04 */
[----:B------:R-:W-:Y:S05]  /*03f0*/  EXIT ;  /* 0x000000000000794d */ /* 0x000fea0003800000 */
.L_x_8:
        /* <DEDUP_REMOVED lines=16> */
.L_x_14:


//--------------------- .text._Z11copy_kerneliPKdPd --------------------------
	.section	.text._Z11copy_kerneliPKdPd,"ax",@progbits
	.align	128
        .global         _Z11copy_kerneliPKdPd
        .type           _Z11copy_kerneliPKdPd,@function
        .size           _Z11copy_kerneliPKdPd,(.L_x_15 - _Z11copy_kerneliPKdPd)
        .other          _Z11copy_kerneliPKdPd,@"STO_CUDA_ENTRY STV_DEFAULT"
_Z11copy_kerneliPKdPd:
.text._Z11copy_kerneliPKdPd:
        /* <DEDUP_REMOVED lines=10> */
[----:B------:R-:W2:Y:S01]  /*00a0*/  LDC.64 R4, c[0x0][0x390] ;  /* 0x0000e400ff047b82 */ /* 0x000ea20000000a00 */
[----:B0-----:R-:W-:-:S06]  /*00b0*/  IMAD.WIDE R2, R7, 0x8, R2 ;  /* 0x0000000807027825 */ /* 0x001fcc00078e0202 */
[----:B-1----:R-:W3:Y:S01]  /*00c0*/  LDG.E.64 R2, desc[UR4][R2.64] ;  /* 0x0000000402027981 */ /* 0x002ee2000c1e1b00 */
[----:B--2---:R-:W-:-:S05]  /*00d0*/  IMAD.WIDE R4, R7, 0x8, R4 ;  /* 0x0000000807047825 */ /* 0x004fca00078e0204 */
[----:B---3--:R-:W-:Y:S01]  /*00e0*/  STG.E.64 desc[UR4][R4.64], R2 ;  /* 0x0000000204007986 */ /* 0x008fe2000c101b04 */
[----:B------:R-:W-:Y:S05]  /*00f0*/  EXIT ;  /* 0x000000000000794d */ /* 0x000fea0003800000 */
.L_x_9:
        /* <DEDUP_REMOVED lines=16> */
.L_x_15:


//--------------------- .text._Z12scale_kernelidPd --------------------------
	.section	.text._Z12scale_kernelidPd,"ax",@progbits
	.align	128
        .global         _Z12scale_kernelidPd
        .type           _Z12scale_kernelidPd,@function
        .size           _Z12scale_kernelidPd,(.L_x_16 - _Z12scale_kernelidPd)
        .other          _Z12scale_kernelidPd,@"STO_CUDA_ENTRY STV_DEFAULT"
_Z12scale_kernelidPd:
.text._Z12scale_kernelidPd:
        /* <DEDUP_REMOVED lines=9> */
[----:B------:R-:W1:Y:S01]  /*0090*/  LDCU.64 UR4, c[0x0][0x358] ;  /* 0x00006b00ff0477ac */ /* 0x000e620008000a00 */
[----:B------:R-:W2:Y:S01]  /*00a0*/  LDCU.64 UR6, c[0x0][0x388] ;  /* 0x00007100ff0677ac */ /* 0x000ea20008000a00 */
[----:B0-----:R-:W-:-:S05]  /*00b0*/  IMAD.WIDE R2, R5, 0x8, R2 ;  /* 0x0000000805027825 */ /* 0x001fca00078e0202 */
[----:B-1----:R-:W2:Y:S02]  /*00c0*/  LDG.E.64 R4, desc[UR4][R2.64] ;  /* 0x0000000402047981 */ /* 0x002ea4000c1e1b00 */
[----:B--2---:R-:W-:-:S07]  /*00d0*/  DMUL R4, R4, UR6 ;  /* 0x0000000604047c28 */ /* 0x004fce0008000000 */
[----:B------:R-:W-:Y:S01]  /*00e0*/  STG.E.64 desc[UR4][R2.64], R4 ;  /* 0x0000000402007986 */ /* 0x000fe2000c101b04 */
[----:B------:R-:W-:Y:S05]  /*00f0*/  EXIT ;  /* 0x000000000000794d */ /* 0x000fea0003800000 */
.L_x_10:
        /* <DEDUP_REMOVED lines=16> */
.L_x_16:


//--------------------- .text._Z10rhs_kernelidPKdPd --------------------------
	.section	.text._Z10rhs_kernelidPKdPd,"ax",@progbits
	.align	128
        .global         _Z10rhs_kernelidPKdPd
        .type           _Z10rhs_kernelidPKdPd,@function
        .size           _Z10rhs_kernelidPKdPd,(.L_x_17 - _Z10rhs_kernelidPKdPd)
        .other          _Z10rhs_kernelidPKdPd,@"STO_CUDA_ENTRY STV_DEFAULT"
_Z10rhs_kernelidPKdPd:
.text._Z10rhs_kernelidPKdPd:
        /* <DEDUP_REMOVED lines=13> */
[----:B--2---:R-:W-:Y:S01]  /*00d0*/  IMAD.WIDE R4, R9, 0x8, R4 ;  /* 0x0000000809047825 */ /* 0x004fe200078e0204 */
[----:B---3--:R-:W-:-:S07]  /*00e0*/  DADD R6, -RZ, -R2 ;  /* 0x00000000ff067229 */ /* 0x008fce0000000902 */
[----:B------:R-:W-:Y:S01]  /*00f0*/  STG.E.64 desc[UR4][R4.64], R6 ;  /* 0x0000000604007986 */ /* 0x000fe2000c101b04 */
[----:B------:R-:W-:Y:S05]  /*0100*/  EXIT ;  /* 0x000000000000794d */ /* 0x000fea0003800000 */
.L_x_11:
        /* <DEDUP_REMOVED lines=15> */
.L_x_17:


//--------------------- .nv.shared.reserved.0     --------------------------
	.section	.nv.shared.reserved.0,"aw",@nobits
	.weak		__nv_reservedSMEM_offset_0_alias
	.size		__nv_reservedSMEM_offset_0_alias, 0, 64
	.other		__nv_reservedSMEM_offset_0_alias,@"STO_CUDA_RESERVED_SHARED STV_DEFAULT"
__nv_reservedSMEM_offset_0_alias:
	.zero		0
	.zero		64


//--------------------- .nv.constant0._Z12error_kerneliPKdS0_S0_ddPd --------------------------
	.section	.nv.constant0._Z12error_kerneliPKdS0_S0_ddPd,"a",@progbits
	.sectionflags	@""
	.align	4
.nv.constant0._Z12error_kerneliPKdS0_S0_ddPd:
	.zero		952


//--------------------- .nv.constant0._Z15lincomb6_kerneliPKddS0_dS0_dS0_dS0_dS0_dS0_Pd --------------------------
	.section	.nv.constant0._Z15lincomb6_kerneliPKddS0_dS0_dS0_dS0_dS0_dS0_Pd,"a",@progbits
	.sectionflags	@""
	.align	4
.nv.constant0._Z15lincomb6_kerneliPKddS0_dS0_dS0_dS0_dS0_dS0_Pd:
	.zero		1016


//--------------------- .nv.constant0._Z11copy_kerneliPKdPd --------------------------
	.section	.nv.constant0._Z11copy_kerneliPKdPd,"a",@progbits
	.sectionflags	@""
	.align	4
.nv.constant0._Z11copy_kerneliPKdPd:
	.zero		920


//--------------------- .nv.constant0._Z12scale_kernelidPd --------------------------
	.section	.nv.constant0._Z12scale_kernelidPd,"a",@progbits
	.sectionflags	@""
	.align	4
.nv.constant0._Z12scale_kernelidPd:
	.zero		920


//--------------------- .nv.constant0._Z10rhs_kernelidPKdPd --------------------------
	.section	.nv.constant0._Z10rhs_kernelidPKdPd,"a",@progbits
	.sectionflags	@""
	.align	4
.nv.constant0._Z10rhs_kernelidPKdPd:
	.zero		928


//--------------------- SYMBOLS --------------------------

	.type		.nv.reservedSmem.offset0,@object
	.size		.nv.reservedSmem.offset0,0x4
